//
// Generated by NVIDIA NVVM Compiler
//
// Compiler Build ID: CL-36424714
// Cuda compilation tools, release 13.0, V13.0.88
// Based on NVVM 20.0.0
//

.version 9.0
.target sm_100
.address_size 64

	// .globl	_Z23d_generate_mv_one_framePhS_Piii
// _ZZ23d_generate_mv_one_framePhS_PiiiE16reference_blocks has been demoted
// _ZZ23d_generate_mv_one_framePhS_PiiiE13currunt_block has been demoted
// _ZZ23d_generate_mv_one_framePhS_PiiiE10sub_result has been demoted

.visible .entry _Z23d_generate_mv_one_framePhS_Piii(
	.param .u64 .ptr .align 1 _Z23d_generate_mv_one_framePhS_Piii_param_0,
	.param .u64 .ptr .align 1 _Z23d_generate_mv_one_framePhS_Piii_param_1,
	.param .u64 .ptr .align 1 _Z23d_generate_mv_one_framePhS_Piii_param_2,
	.param .u32 _Z23d_generate_mv_one_framePhS_Piii_param_3,
	.param .u32 _Z23d_generate_mv_one_framePhS_Piii_param_4
)
{
	.reg .pred 	%p<37>;
	.reg .b16 	%rs<115>;
	.reg .b32 	%r<218>;
	.reg .b64 	%rd<17>;
	// demoted variable
	.shared .align 1 .b8 _ZZ23d_generate_mv_one_framePhS_PiiiE16reference_blocks[192];
	// demoted variable
	.shared .align 1 .b8 _ZZ23d_generate_mv_one_framePhS_PiiiE13currunt_block[16];
	// demoted variable
	.shared .align 4 .b8 _ZZ23d_generate_mv_one_framePhS_PiiiE10sub_result[300];
	ld.param.u64 	%rd4, [_Z23d_generate_mv_one_framePhS_Piii_param_0];
	ld.param.u64 	%rd5, [_Z23d_generate_mv_one_framePhS_Piii_param_1];
	ld.param.u64 	%rd6, [_Z23d_generate_mv_one_framePhS_Piii_param_2];
	ld.param.u32 	%r71, [_Z23d_generate_mv_one_framePhS_Piii_param_3];
	ld.param.u32 	%r72, [_Z23d_generate_mv_one_framePhS_Piii_param_4];
	mov.u32 	%r1, %ctaid.x;
	shl.b32 	%r73, %r1, 2;
	mov.u32 	%r2, %ctaid.y;
	shl.b32 	%r74, %r2, 2;
	mov.u32 	%r3, %tid.x;
	mov.u32 	%r4, %tid.y;
	mov.u32 	%r5, %tid.z;
	add.s32 	%r75, %r73, %r3;
	add.s32 	%r7, %r75, -2;
	add.s32 	%r76, %r74, %r4;
	add.s32 	%r9, %r76, -2;
	setp.lt.s32 	%p1, %r75, 2;
	setp.ge.s32 	%p2, %r7, %r72;
	or.pred  	%p3, %p1, %p2;
	setp.lt.u32 	%p4, %r76, 2;
	or.pred  	%p5, %p3, %p4;
	setp.ge.s32 	%p6, %r9, %r71;
	shl.b32 	%r77, %r5, 6;
	mov.u32 	%r78, _ZZ23d_generate_mv_one_framePhS_PiiiE16reference_blocks;
	add.s32 	%r79, %r78, %r77;
	shl.b32 	%r80, %r4, 3;
	add.s32 	%r81, %r79, %r80;
	add.s32 	%r10, %r81, %r3;
	or.pred  	%p7, %p5, %p6;
	@%p7 bra 	$L__BB0_2;
	cvta.to.global.u64 	%rd7, %rd5;
	sub.s32 	%r82, 2, %r5;
	mad.lo.s32 	%r83, %r71, %r82, %r9;
	mad.lo.s32 	%r84, %r83, %r72, %r7;
	cvt.s64.s32 	%rd8, %r84;
	add.s64 	%rd9, %rd7, %rd8;
	ld.global.u8 	%rs1, [%rd9];
	st.shared.u8 	[%r10], %rs1;
$L__BB0_2:
	or.b32  	%r11, %r4, %r3;
	and.b32  	%r85, %r11, 1020;
	or.b32  	%r86, %r85, %r5;
	setp.ne.s32 	%p8, %r86, 0;
	@%p8 bra 	$L__BB0_4;
	mad.lo.s32 	%r87, %r72, %r76, %r75;
	cvt.s64.s32 	%rd10, %r87;
	cvta.to.global.u64 	%rd11, %rd4;
	add.s64 	%rd12, %rd11, %rd10;
	ld.global.u8 	%rs2, [%rd12];
	shl.b32 	%r88, %r4, 2;
	mov.u32 	%r89, _ZZ23d_generate_mv_one_framePhS_PiiiE13currunt_block;
	add.s32 	%r90, %r89, %r88;
	add.s32 	%r91, %r90, %r3;
	st.shared.u8 	[%r91], %rs2;
$L__BB0_4:
	bar.sync 	0;
	max.u32 	%r93, %r3, %r4;
	setp.gt.u32 	%p9, %r93, 4;
	@%p9 bra 	$L__BB0_6;
	mov.u32 	%r94, _ZZ23d_generate_mv_one_framePhS_PiiiE10sub_result;
	mad.lo.s32 	%r95, %r5, 100, %r94;
	mad.lo.s32 	%r96, %r4, 20, %r95;
	shl.b32 	%r97, %r3, 2;
	add.s32 	%r98, %r96, %r97;
	ld.shared.u8 	%rs3, [_ZZ23d_generate_mv_one_framePhS_PiiiE13currunt_block];
	ld.shared.u8 	%rs5, [%r10];
	min.u16 	%rs7, %rs3, %rs5;
	max.u16 	%rs8, %rs3, %rs5;
	sub.s16 	%rs9, %rs8, %rs7;
	cvt.u32.u16 	%r99, %rs9;
	ld.shared.u8 	%rs10, [_ZZ23d_generate_mv_one_framePhS_PiiiE13currunt_block+1];
	ld.shared.u8 	%rs12, [%r10+1];
	min.u16 	%rs14, %rs10, %rs12;
	max.u16 	%rs15, %rs10, %rs12;
	sub.s16 	%rs16, %rs15, %rs14;
	cvt.u32.u16 	%r100, %rs16;
	add.s32 	%r101, %r100, %r99;
	ld.shared.u8 	%rs17, [_ZZ23d_generate_mv_one_framePhS_PiiiE13currunt_block+2];
	ld.shared.u8 	%rs19, [%r10+2];
	min.u16 	%rs21, %rs17, %rs19;
	max.u16 	%rs22, %rs17, %rs19;
	sub.s16 	%rs23, %rs22, %rs21;
	cvt.u32.u16 	%r102, %rs23;
	add.s32 	%r103, %r102, %r101;
	ld.shared.u8 	%rs24, [_ZZ23d_generate_mv_one_framePhS_PiiiE13currunt_block+3];
	ld.shared.u8 	%rs26, [%r10+3];
	min.u16 	%rs28, %rs24, %rs26;
	max.u16 	%rs29, %rs24, %rs26;
	sub.s16 	%rs30, %rs29, %rs28;
	cvt.u32.u16 	%r104, %rs30;
	add.s32 	%r105, %r104, %r103;
	ld.shared.u8 	%rs31, [_ZZ23d_generate_mv_one_framePhS_PiiiE13currunt_block+4];
	ld.shared.u8 	%rs33, [%r10+8];
	min.u16 	%rs35, %rs31, %rs33;
	max.u16 	%rs36, %rs31, %rs33;
	sub.s16 	%rs37, %rs36, %rs35;
	cvt.u32.u16 	%r106, %rs37;
	add.s32 	%r107, %r106, %r105;
	ld.shared.u8 	%rs38, [_ZZ23d_generate_mv_one_framePhS_PiiiE13currunt_block+5];
	ld.shared.u8 	%rs40, [%r10+9];
	min.u16 	%rs42, %rs38, %rs40;
	max.u16 	%rs43, %rs38, %rs40;
	sub.s16 	%rs44, %rs43, %rs42;
	cvt.u32.u16 	%r108, %rs44;
	add.s32 	%r109, %r108, %r107;
	ld.shared.u8 	%rs45, [_ZZ23d_generate_mv_one_framePhS_PiiiE13currunt_block+6];
	ld.shared.u8 	%rs47, [%r10+10];
	min.u16 	%rs49, %rs45, %rs47;
	max.u16 	%rs50, %rs45, %rs47;
	sub.s16 	%rs51, %rs50, %rs49;
	cvt.u32.u16 	%r110, %rs51;
	add.s32 	%r111, %r110, %r109;
	ld.shared.u8 	%rs52, [_ZZ23d_generate_mv_one_framePhS_PiiiE13currunt_block+7];
	ld.shared.u8 	%rs54, [%r10+11];
	min.u16 	%rs56, %rs52, %rs54;
	max.u16 	%rs57, %rs52, %rs54;
	sub.s16 	%rs58, %rs57, %rs56;
	cvt.u32.u16 	%r112, %rs58;
	add.s32 	%r113, %r112, %r111;
	ld.shared.u8 	%rs59, [_ZZ23d_generate_mv_one_framePhS_PiiiE13currunt_block+8];
	ld.shared.u8 	%rs61, [%r10+16];
	min.u16 	%rs63, %rs59, %rs61;
	max.u16 	%rs64, %rs59, %rs61;
	sub.s16 	%rs65, %rs64, %rs63;
	cvt.u32.u16 	%r114, %rs65;
	add.s32 	%r115, %r114, %r113;
	ld.shared.u8 	%rs66, [_ZZ23d_generate_mv_one_framePhS_PiiiE13currunt_block+9];
	ld.shared.u8 	%rs68, [%r10+17];
	min.u16 	%rs70, %rs66, %rs68;
	max.u16 	%rs71, %rs66, %rs68;
	sub.s16 	%rs72, %rs71, %rs70;
	cvt.u32.u16 	%r116, %rs72;
	add.s32 	%r117, %r116, %r115;
	ld.shared.u8 	%rs73, [_ZZ23d_generate_mv_one_framePhS_PiiiE13currunt_block+10];
	ld.shared.u8 	%rs75, [%r10+18];
	min.u16 	%rs77, %rs73, %rs75;
	max.u16 	%rs78, %rs73, %rs75;
	sub.s16 	%rs79, %rs78, %rs77;
	cvt.u32.u16 	%r118, %rs79;
	add.s32 	%r119, %r118, %r117;
	ld.shared.u8 	%rs80, [_ZZ23d_generate_mv_one_framePhS_PiiiE13currunt_block+11];
	ld.shared.u8 	%rs82, [%r10+19];
	min.u16 	%rs84, %rs80, %rs82;
	max.u16 	%rs85, %rs80, %rs82;
	sub.s16 	%rs86, %rs85, %rs84;
	cvt.u32.u16 	%r120, %rs86;
	add.s32 	%r121, %r120, %r119;
	ld.shared.u8 	%rs87, [_ZZ23d_generate_mv_one_framePhS_PiiiE13currunt_block+12];
	ld.shared.u8 	%rs89, [%r10+24];
	min.u16 	%rs91, %rs87, %rs89;
	max.u16 	%rs92, %rs87, %rs89;
	sub.s16 	%rs93, %rs92, %rs91;
	cvt.u32.u16 	%r122, %rs93;
	add.s32 	%r123, %r122, %r121;
	ld.shared.u8 	%rs94, [_ZZ23d_generate_mv_one_framePhS_PiiiE13currunt_block+13];
	ld.shared.u8 	%rs96, [%r10+25];
	min.u16 	%rs98, %rs94, %rs96;
	max.u16 	%rs99, %rs94, %rs96;
	sub.s16 	%rs100, %rs99, %rs98;
	cvt.u32.u16 	%r124, %rs100;
	add.s32 	%r125, %r124, %r123;
	ld.shared.u8 	%rs101, [_ZZ23d_generate_mv_one_framePhS_PiiiE13currunt_block+14];
	ld.shared.u8 	%rs103, [%r10+26];
	min.u16 	%rs105, %rs101, %rs103;
	max.u16 	%rs106, %rs101, %rs103;
	sub.s16 	%rs107, %rs106, %rs105;
	cvt.u32.u16 	%r126, %rs107;
	add.s32 	%r127, %r126, %r125;
	ld.shared.u8 	%rs108, [_ZZ23d_generate_mv_one_framePhS_PiiiE13currunt_block+15];
	ld.shared.u8 	%rs110, [%r10+27];
	min.u16 	%rs112, %rs108, %rs110;
	max.u16 	%rs113, %rs108, %rs110;
	sub.s16 	%rs114, %rs113, %rs112;
	cvt.u32.u16 	%r128, %rs114;
	add.s32 	%r129, %r128, %r127;
	st.shared.u32 	[%r98], %r129;
$L__BB0_6:
	bar.sync 	0;
	or.b32  	%r130, %r11, %r5;
	setp.ne.s32 	%p10, %r130, 0;
	@%p10 bra 	$L__BB0_59;
	cvta.to.global.u64 	%rd13, %rd6;
	shr.s32 	%r134, %r72, 31;
	shr.u32 	%r135, %r134, 30;
	add.s32 	%r136, %r72, %r135;
	shr.s32 	%r137, %r136, 2;
	mad.lo.s32 	%r138, %r137, %r2, %r1;
	mul.lo.s32 	%r139, %r138, 3;
	mul.wide.u32 	%rd14, %r139, 4;
	add.s64 	%rd1, %rd13, %rd14;
	mov.b32 	%r140, 0;
	st.global.u32 	[%rd1], %r140;
	add.s32 	%r141, %r139, 1;
	mul.wide.u32 	%rd15, %r141, 4;
	add.s64 	%rd2, %rd13, %rd15;
	st.global.u32 	[%rd2], %r140;
	add.s32 	%r142, %r139, 2;
	mul.wide.u32 	%rd16, %r142, 4;
	add.s64 	%rd3, %rd13, %rd16;
	mov.b32 	%r143, 1;
	st.global.u32 	[%rd3], %r143;
	mov.b32 	%r193, 4096;
	mov.b32 	%r191, 48;
	mov.b32 	%r190, -3;
$L__BB0_8:
	mov.u32 	%r144, _ZZ23d_generate_mv_one_framePhS_PiiiE10sub_result;
	add.s32 	%r15, %r144, %r191;
	add.s32 	%r16, %r190, 4;
	ld.shared.u32 	%r17, [%r15+-48];
	setp.le.s32 	%p11, %r193, %r17;
	@%p11 bra 	$L__BB0_10;
	mov.b32 	%r145, -2;
	st.global.u32 	[%rd1], %r145;
	st.global.u32 	[%rd2], %r145;
	st.global.u32 	[%rd3], %r16;
	mov.u32 	%r193, %r17;
$L__BB0_10:
	ld.shared.u32 	%r19, [%r15+-44];
	setp.le.s32 	%p12, %r193, %r19;
	@%p12 bra 	$L__BB0_12;
	mov.b32 	%r146, -1;
	st.global.u32 	[%rd1], %r146;
	mov.b32 	%r147, -2;
	st.global.u32 	[%rd2], %r147;
	st.global.u32 	[%rd3], %r16;
	mov.u32 	%r193, %r19;
$L__BB0_12:
	ld.shared.u32 	%r21, [%r15+-40];
	setp.le.s32 	%p13, %r193, %r21;
	@%p13 bra 	$L__BB0_14;
	mov.b32 	%r148, 0;
	st.global.u32 	[%rd1], %r148;
	mov.b32 	%r149, -2;
	st.global.u32 	[%rd2], %r149;
	st.global.u32 	[%rd3], %r16;
	mov.u32 	%r193, %r21;
$L__BB0_14:
	ld.shared.u32 	%r23, [%r15+-36];
	setp.le.s32 	%p14, %r193, %r23;
	@%p14 bra 	$L__BB0_16;
	mov.b32 	%r150, 1;
	st.global.u32 	[%rd1], %r150;
	mov.b32 	%r151, -2;
	st.global.u32 	[%rd2], %r151;
	st.global.u32 	[%rd3], %r16;
	mov.u32 	%r193, %r23;
$L__BB0_16:
	ld.shared.u32 	%r25, [%r15+-32];
	setp.le.s32 	%p15, %r193, %r25;
	@%p15 bra 	$L__BB0_18;
	mov.b32 	%r152, 2;
	st.global.u32 	[%rd1], %r152;
	mov.b32 	%r153, -2;
	st.global.u32 	[%rd2], %r153;
	st.global.u32 	[%rd3], %r16;
	mov.u32 	%r193, %r25;
$L__BB0_18:
	ld.shared.u32 	%r27, [%r15+-28];
	setp.le.s32 	%p16, %r193, %r27;
	@%p16 bra 	$L__BB0_20;
	mov.b32 	%r154, -2;
	st.global.u32 	[%rd1], %r154;
	mov.b32 	%r155, -1;
	st.global.u32 	[%rd2], %r155;
	st.global.u32 	[%rd3], %r16;
	mov.u32 	%r193, %r27;
$L__BB0_20:
	ld.shared.u32 	%r29, [%r15+-24];
	setp.le.s32 	%p17, %r193, %r29;
	@%p17 bra 	$L__BB0_22;
	mov.b32 	%r156, -1;
	st.global.u32 	[%rd1], %r156;
	st.global.u32 	[%rd2], %r156;
	st.global.u32 	[%rd3], %r16;
	mov.u32 	%r193, %r29;
$L__BB0_22:
	ld.shared.u32 	%r31, [%r15+-20];
	setp.le.s32 	%p18, %r193, %r31;
	@%p18 bra 	$L__BB0_24;
	mov.b32 	%r157, 0;
	st.global.u32 	[%rd1], %r157;
	mov.b32 	%r158, -1;
	st.global.u32 	[%rd2], %r158;
	st.global.u32 	[%rd3], %r16;
	mov.u32 	%r193, %r31;
$L__BB0_24:
	ld.shared.u32 	%r33, [%r15+-16];
	setp.le.s32 	%p19, %r193, %r33;
	@%p19 bra 	$L__BB0_26;
	mov.b32 	%r159, 1;
	st.global.u32 	[%rd1], %r159;
	mov.b32 	%r160, -1;
	st.global.u32 	[%rd2], %r160;
	st.global.u32 	[%rd3], %r16;
	mov.u32 	%r193, %r33;
$L__BB0_26:
	ld.shared.u32 	%r35, [%r15+-12];
	setp.le.s32 	%p20, %r193, %r35;
	@%p20 bra 	$L__BB0_28;
	mov.b32 	%r161, 2;
	st.global.u32 	[%rd1], %r161;
	mov.b32 	%r162, -1;
	st.global.u32 	[%rd2], %r162;
	st.global.u32 	[%rd3], %r16;
	mov.u32 	%r193, %r35;
$L__BB0_28:
	ld.shared.u32 	%r37, [%r15+-8];
	setp.le.s32 	%p21, %r193, %r37;
	@%p21 bra 	$L__BB0_30;
	mov.b32 	%r163, -2;
	st.global.u32 	[%rd1], %r163;
	mov.b32 	%r164, 0;
	st.global.u32 	[%rd2], %r164;
	st.global.u32 	[%rd3], %r16;
	mov.u32 	%r193, %r37;
$L__BB0_30:
	ld.shared.u32 	%r39, [%r15+-4];
	setp.le.s32 	%p22, %r193, %r39;
	@%p22 bra 	$L__BB0_32;
	mov.b32 	%r165, -1;
	st.global.u32 	[%rd1], %r165;
	mov.b32 	%r166, 0;
	st.global.u32 	[%rd2], %r166;
	st.global.u32 	[%rd3], %r16;
	mov.u32 	%r193, %r39;
$L__BB0_32:
	ld.shared.u32 	%r41, [%r15];
	setp.le.s32 	%p23, %r193, %r41;
	@%p23 bra 	$L__BB0_34;
	mov.b32 	%r167, 0;
	st.global.u32 	[%rd1], %r167;
	st.global.u32 	[%rd2], %r167;
	st.global.u32 	[%rd3], %r16;
	mov.u32 	%r193, %r41;
$L__BB0_34:
	ld.shared.u32 	%r43, [%r15+4];
	setp.le.s32 	%p24, %r193, %r43;
	@%p24 bra 	$L__BB0_36;
	mov.b32 	%r168, 1;
	st.global.u32 	[%rd1], %r168;
	mov.b32 	%r169, 0;
	st.global.u32 	[%rd2], %r169;
	st.global.u32 	[%rd3], %r16;
	mov.u32 	%r193, %r43;
$L__BB0_36:
	ld.shared.u32 	%r45, [%r15+8];
	setp.le.s32 	%p25, %r193, %r45;
	@%p25 bra 	$L__BB0_38;
	mov.b32 	%r170, 2;
	st.global.u32 	[%rd1], %r170;
	mov.b32 	%r171, 0;
	st.global.u32 	[%rd2], %r171;
	st.global.u32 	[%rd3], %r16;
	mov.u32 	%r193, %r45;
$L__BB0_38:
	ld.shared.u32 	%r47, [%r15+12];
	setp.le.s32 	%p26, %r193, %r47;
	@%p26 bra 	$L__BB0_40;
	mov.b32 	%r172, -2;
	st.global.u32 	[%rd1], %r172;
	mov.b32 	%r173, 1;
	st.global.u32 	[%rd2], %r173;
	st.global.u32 	[%rd3], %r16;
	mov.u32 	%r193, %r47;
$L__BB0_40:
	ld.shared.u32 	%r49, [%r15+16];
	setp.le.s32 	%p27, %r193, %r49;
	@%p27 bra 	$L__BB0_42;
	mov.b32 	%r174, -1;
	st.global.u32 	[%rd1], %r174;
	mov.b32 	%r175, 1;
	st.global.u32 	[%rd2], %r175;
	st.global.u32 	[%rd3], %r16;
	mov.u32 	%r193, %r49;
$L__BB0_42:
	ld.shared.u32 	%r51, [%r15+20];
	setp.le.s32 	%p28, %r193, %r51;
	@%p28 bra 	$L__BB0_44;
	mov.b32 	%r176, 0;
	st.global.u32 	[%rd1], %r176;
	mov.b32 	%r177, 1;
	st.global.u32 	[%rd2], %r177;
	st.global.u32 	[%rd3], %r16;
	mov.u32 	%r193, %r51;
$L__BB0_44:
	ld.shared.u32 	%r53, [%r15+24];
	setp.le.s32 	%p29, %r193, %r53;
	@%p29 bra 	$L__BB0_46;
	mov.b32 	%r178, 1;
	st.global.u32 	[%rd1], %r178;
	st.global.u32 	[%rd2], %r178;
	st.global.u32 	[%rd3], %r16;
	mov.u32 	%r193, %r53;
$L__BB0_46:
	ld.shared.u32 	%r55, [%r15+28];
	setp.le.s32 	%p30, %r193, %r55;
	@%p30 bra 	$L__BB0_48;
	mov.b32 	%r179, 2;
	st.global.u32 	[%rd1], %r179;
	mov.b32 	%r180, 1;
	st.global.u32 	[%rd2], %r180;
	st.global.u32 	[%rd3], %r16;
	mov.u32 	%r193, %r55;
$L__BB0_48:
	ld.shared.u32 	%r57, [%r15+32];
	setp.le.s32 	%p31, %r193, %r57;
	@%p31 bra 	$L__BB0_50;
	mov.b32 	%r181, -2;
	st.global.u32 	[%rd1], %r181;
	mov.b32 	%r182, 2;
	st.global.u32 	[%rd2], %r182;
	st.global.u32 	[%rd3], %r16;
	mov.u32 	%r193, %r57;
$L__BB0_50:
	ld.shared.u32 	%r59, [%r15+36];
	setp.le.s32 	%p32, %r193, %r59;
	@%p32 bra 	$L__BB0_52;
	mov.b32 	%r183, -1;
	st.global.u32 	[%rd1], %r183;
	mov.b32 	%r184, 2;
	st.global.u32 	[%rd2], %r184;
	st.global.u32 	[%rd3], %r16;
	mov.u32 	%r193, %r59;
$L__BB0_52:
	ld.shared.u32 	%r61, [%r15+40];
	setp.le.s32 	%p33, %r193, %r61;
	@%p33 bra 	$L__BB0_54;
	mov.b32 	%r185, 0;
	st.global.u32 	[%rd1], %r185;
	mov.b32 	%r186, 2;
	st.global.u32 	[%rd2], %r186;
	st.global.u32 	[%rd3], %r16;
	mov.u32 	%r193, %r61;
$L__BB0_54:
	ld.shared.u32 	%r63, [%r15+44];
	setp.le.s32 	%p34, %r193, %r63;
	@%p34 bra 	$L__BB0_56;
	mov.b32 	%r187, 1;
	st.global.u32 	[%rd1], %r187;
	mov.b32 	%r188, 2;
	st.global.u32 	[%rd2], %r188;
	st.global.u32 	[%rd3], %r16;
	mov.u32 	%r193, %r63;
$L__BB0_56:
	ld.shared.u32 	%r65, [%r15+48];
	setp.le.s32 	%p35, %r193, %r65;
	@%p35 bra 	$L__BB0_58;
	mov.b32 	%r189, 2;
	st.global.u32 	[%rd1], %r189;
	st.global.u32 	[%rd2], %r189;
	st.global.u32 	[%rd3], %r16;
	mov.u32 	%r193, %r65;
$L__BB0_58:
	add.s32 	%r191, %r191, 100;
	add.s32 	%r190, %r190, 1;
	setp.ne.s32 	%p36, %r191, 348;
	@%p36 bra 	$L__BB0_8;
$L__BB0_59:
	ret;

}


// ===== COMPILED SASS (sm_100) =====

	.target	sm_100

	.elftype	@"ET_EXEC"


//--------------------- .note.nv.tkinfo           --------------------------
	.section	.note.nv.tkinfo,"",@"SHT_NOTE"
	.sectionflags	@"SHF_NOTE_NV_TKINFO"
	.tkinfo
        /*0018*/ 	.word	0x00000002
        /*0030*/ 	.string	""
        /*0030*/ 	.string	"ptxas"
        /*0030*/ 	.string	"Cuda compilation tools, release 13.0, V13.0.88"
        /*0030*/ 	.string	"Build cuda_13.0.r13.0/compiler.36424714_0"
        /*0030*/ 	.string	"-arch sm_100 -m 64 "



//--------------------- .note.nv.cuinfo           --------------------------
	.section	.note.nv.cuinfo,"",@"SHT_NOTE"
	.sectionflags	@"SHF_NOTE_NV_CUINFO"
        /*0018*/ 	.short	0x0002
        /*001a*/ 	.short	0x0064
        /*001c*/ 	.short	0x0082
	.zero		2


//--------------------- .nv.info                  --------------------------
	.section	.nv.info,"",@"SHT_CUDA_INFO"
	.align	4


	//----- nvinfo : EIATTR_REGCOUNT
	.align		4
        /*0000*/ 	.byte	0x04, 0x2f
        /*0002*/ 	.short	(.L_1 - .L_0)
	.align		4
.L_0:
        /*0004*/ 	.word	index@(_Z23d_generate_mv_one_framePhS_Piii)
        /*0008*/ 	.word	0x00000020


	//----- nvinfo : EIATTR_FRAME_SIZE
	.align		4
.L_1:
        /*000c*/ 	.byte	0x04, 0x11
        /*000e*/ 	.short	(.L_3 - .L_2)
	.align		4
.L_2:
        /*0010*/ 	.word	index@(_Z23d_generate_mv_one_framePhS_Piii)
        /*0014*/ 	.word	0x00000000


	//----- nvinfo : EIATTR_MIN_STACK_SIZE
	.align		4
.L_3:
        /*0018*/ 	.byte	0x04, 0x12
        /*001a*/ 	.short	(.L_5 - .L_4)
	.align		4
.L_4:
        /*001c*/ 	.word	index@(_Z23d_generate_mv_one_framePhS_Piii)
        /*0020*/ 	.word	0x00000000
.L_5:


//--------------------- .nv.compat                --------------------------
	.section	.nv.compat,"",@"SHT_CUDA_COMPAT_INFO"
	.align	4
        /*0000*/ 	.byte	0x02, 0x09, 0x00, 0x00, 0x02, 0x02, 0x01, 0x00, 0x02, 0x05, 0x05, 0x00, 0x03, 0x07, 0x01, 0x01
        /*0010*/ 	.byte	0x02, 0x03, 0x00, 0x00, 0x02, 0x06, 0x01, 0x00, 0x04, 0x0b, 0x08, 0x00, 0x09, 0x00, 0x00, 0x00
        /*0020*/ 	.byte	0x00, 0x00, 0x00, 0x00


//--------------------- .nv.info._Z23d_generate_mv_one_framePhS_Piii --------------------------
	.section	.nv.info._Z23d_generate_mv_one_framePhS_Piii,"",@"SHT_CUDA_INFO"
	.sectionflags	@""
	.align	4


	//----- nvinfo : EIATTR_CUDA_API_VERSION
	.align		4
        /*0000*/ 	.byte	0x04, 0x37
        /*0002*/ 	.short	(.L_7 - .L_6)
.L_6:
        /*0004*/ 	.word	0x00000082


	//----- nvinfo : EIATTR_KPARAM_INFO
	.align		4
.L_7:
        /*0008*/ 	.byte	0x04, 0x17
        /*000a*/ 	.short	(.L_9 - .L_8)
.L_8:
        /*000c*/ 	.word	0x00000000
        /*0010*/ 	.short	0x0004
        /*0012*/ 	.short	0x001c
        /*0014*/ 	.byte	0x00, 0xf0, 0x11, 0x00


	//----- nvinfo : EIATTR_KPARAM_INFO
	.align		4
.L_9:
        /*0018*/ 	.byte	0x04, 0x17
        /*001a*/ 	.short	(.L_11 - .L_10)
.L_10:
        /*001c*/ 	.word	0x00000000
        /*0020*/ 	.short	0x0003
        /*0022*/ 	.short	0x0018
        /*0024*/ 	.byte	0x00, 0xf0, 0x11, 0x00


	//----- nvinfo : EIATTR_KPARAM_INFO
	.align		4
.L_11:
        /*0028*/ 	.byte	0x04, 0x17
        /*002a*/ 	.short	(.L_13 - .L_12)
.L_12:
        /*002c*/ 	.word	0x00000000
        /*0030*/ 	.short	0x0002
        /*0032*/ 	.short	0x0010
        /*0034*/ 	.byte	0x00, 0xf5, 0x21, 0x00


	//----- nvinfo : EIATTR_KPARAM_INFO
	.align		4
.L_13:
        /*0038*/ 	.byte	0x04, 0x17
        /*003a*/ 	.short	(.L_15 - .L_14)
.L_14:
        /*003c*/ 	.word	0x00000000
        /*0040*/ 	.short	0x0001
        /*0042*/ 	.short	0x0008
        /*0044*/ 	.byte	0x00, 0xf5, 0x21, 0x00


	//----- nvinfo : EIATTR_KPARAM_INFO
	.align		4
.L_15:
        /*0048*/ 	.byte	0x04, 0x17
        /*004a*/ 	.short	(.L_17 - .L_16)
.L_16:
        /*004c*/ 	.word	0x00000000
        /*0050*/ 	.short	0x0000
        /*0052*/ 	.short	0x0000
        /*0054*/ 	.byte	0x00, 0xf5, 0x21, 0x00


	//----- nvinfo : EIATTR_SPARSE_MMA_MASK
	.align		4
.L_17:
        /*0058*/ 	.byte	0x03, 0x50
        /*005a*/ 	.short	0x0000


	//----- nvinfo : EIATTR_MAXREG_COUNT
	.align		4
        /*005c*/ 	.byte	0x03, 0x1b
        /*005e*/ 	.short	0x00ff


	//----- nvinfo : EIATTR_NUM_BARRIERS
	.align		4
        /*0060*/ 	.byte	0x02, 0x4c
        /*0062*/ 	.byte	0x01
	.zero		1


	//----- nvinfo : EIATTR_MERCURY_ISA_VERSION
	.align		4
        /*0064*/ 	.byte	0x03, 0x5f
        /*0066*/ 	.short	0x0101


	//----- nvinfo : EIATTR_INT_WARP_WIDE_INSTR_OFFSETS
	.align		4
        /*0068*/ 	.byte	0x04, 0x31
        /*006a*/ 	.short	(.L_19 - .L_18)


	//   ....[0]....
.L_18:
        /*006c*/ 	.word	0x000001f0


	//----- nvinfo : EIATTR_VRC_CTA_INIT_COUNT
	.align		4
.L_19:
        /*0070*/ 	.byte	0x02, 0x4a
	.zero		1
	.zero		1


	//----- nvinfo : EIATTR_EXIT_INSTR_OFFSETS
	.align		4
        /*0074*/ 	.byte	0x04, 0x1c
        /*0076*/ 	.short	(.L_21 - .L_20)


	//   ....[0]....
.L_20:
        /*0078*/ 	.word	0x00000c80


	//   ....[1]....
        /*007c*/ 	.word	0x000019d0


	//----- nvinfo : EIATTR_CRS_STACK_SIZE
	.align		4
.L_21:
        /*0080*/ 	.byte	0x04, 0x1e
        /*0082*/ 	.short	(.L_23 - .L_22)
.L_22:
        /*0084*/ 	.word	0x00000000


	//----- nvinfo : EIATTR_CBANK_PARAM_SIZE
	.align		4
.L_23:
        /*0088*/ 	.byte	0x03, 0x19
        /*008a*/ 	.short	0x0020


	//----- nvinfo : EIATTR_PARAM_CBANK
	.align		4
        /*008c*/ 	.byte	0x04, 0x0a
        /*008e*/ 	.short	(.L_25 - .L_24)
	.align		4
.L_24:
        /*0090*/ 	.word	index@(.nv.constant0._Z23d_generate_mv_one_framePhS_Piii)
        /*0094*/ 	.short	0x0380
        /*0096*/ 	.short	0x0020


	//----- nvinfo : EIATTR_SW_WAR
	.align		4
.L_25:
        /*0098*/ 	.byte	0x04, 0x36
        /*009a*/ 	.short	(.L_27 - .L_26)
.L_26:
        /*009c*/ 	.word	0x00000008
.L_27:


//--------------------- .nv.callgraph             --------------------------
	.section	.nv.callgraph,"",@"SHT_CUDA_CALLGRAPH"
	.align	4
	.sectionentsize	8
	.align		4
        /*0000*/ 	.word	0x00000000
	.align		4
        /*0004*/ 	.word	0xffffffff
	.align		4
        /*0008*/ 	.word	0x00000000
	.align		4
        /*000c*/ 	.word	0xfffffffe
	.align		4
        /*0010*/ 	.word	0x00000000
	.align		4
        /*0014*/ 	.word	0xfffffffd
	.align		4
        /*0018*/ 	.word	0x00000000
	.align		4
        /*001c*/ 	.word	0xfffffffc


//--------------------- .text._Z23d_generate_mv_one_framePhS_Piii --------------------------
	.section	.text._Z23d_generate_mv_one_framePhS_Piii,"ax",@progbits
	.align	128
        .global         _Z23d_generate_mv_one_framePhS_Piii
        .type           _Z23d_generate_mv_one_framePhS_Piii,@function
        .size           _Z23d_generate_mv_one_framePhS_Piii,(.L_x_4 - _Z23d_generate_mv_one_framePhS_Piii)
        .other          _Z23d_generate_mv_one_framePhS_Piii,@"STO_CUDA_ENTRY STV_DEFAULT"
_Z23d_generate_mv_one_framePhS_Piii:
.text._Z23d_generate_mv_one_framePhS_Piii:
[----:B------:R-:W-:Y:S01]  /*0000*/  LDC R1, c[0x0][0x37c] ;  /* 0x0000df00ff017b82 */ /* 0x000fe20000000800 */
[----:B------:R-:W0:Y:S01]  /*0010*/  S2R R26, SR_CTAID.X ;  /* 0x00000000001a7919 */ /* 0x000e220000002500 */
[----:B------:R-:W1:Y:S01]  /*0020*/  LDCU.64 UR10, c[0x0][0x398] ;  /* 0x00007300ff0a77ac */ /* 0x000e620008000a00 */
[----:B------:R-:W0:Y:S01]  /*0030*/  S2R R7, SR_TID.X ;  /* 0x0000000000077919 */ /* 0x000e220000002100 */
[----:B------:R-:W2:Y:S01]  /*0040*/  LDCU.64 UR8, c[0x0][0x358] ;  /* 0x00006b00ff0877ac */ /* 0x000ea20008000a00 */
[----:B------:R-:W3:Y:S01]  /*0050*/  S2R R5, SR_CTAID.Y ;  /* 0x0000000000057919 */ /* 0x000ee20000002600 */
[----:B------:R-:W3:Y:S01]  /*0060*/  S2R R24, SR_TID.Y ;  /* 0x0000000000187919 */ /* 0x000ee20000002200 */
[----:B------:R-:W4:Y:S01]  /*0070*/  S2R R9, SR_TID.Z ;  /* 0x0000000000097919 */ /* 0x000f220000002300 */
[----:B0-----:R-:W-:-:S04]  /*0080*/  IMAD R0, R26, 0x4, R7 ;  /* 0x000000041a007824 */ /* 0x001fc800078e0207 */
[----:B------:R-:W-:Y:S02]  /*0090*/  VIADD R4, R0, 0xfffffffe ;  /* 0xfffffffe00047836 */ /* 0x000fe40000000000 */
[----:B---3--:R-:W-:-:S03]  /*00a0*/  IMAD R13, R5, 0x4, R24 ;  /* 0x00000004050d7824 */ /* 0x008fc600078e0218 */
[----:B-1----:R-:W-:Y:S02]  /*00b0*/  ISETP.GE.AND P0, PT, R4, UR11, PT ;  /* 0x0000000b04007c0c */ /* 0x002fe4000bf06270 */
[----:B------:R-:W-:Y:S01]  /*00c0*/  LOP3.LUT R2, R24, 0x3fc, R7, 0xc8, !PT ;  /* 0x000003fc18027812 */ /* 0x000fe200078ec807 */
[C---:B------:R-:W-:Y:S01]  /*00d0*/  VIADD R6, R13.reuse, 0xfffffffe ;  /* 0xfffffffe0d067836 */ /* 0x040fe20000000000 */
[----:B------:R-:W-:Y:S02]  /*00e0*/  ISETP.LT.OR P0, PT, R0, 0x2, P0 ;  /* 0x000000020000780c */ /* 0x000fe40000701670 */
[----:B----4-:R-:W-:Y:S02]  /*00f0*/  LOP3.LUT P1, RZ, R2, R9, RZ, 0xfc, !PT ;  /* 0x0000000902ff7212 */ /* 0x010fe4000782fcff */
[----:B------:R-:W-:-:S04]  /*0100*/  ISETP.LT.U32.OR P0, PT, R13, 0x2, P0 ;  /* 0x000000020d00780c */ /* 0x000fc80000701470 */
[----:B------:R-:W-:-:S07]  /*0110*/  ISETP.GE.OR P0, PT, R6, UR10, P0 ;  /* 0x0000000a06007c0c */ /* 0x000fce0008706670 */
[----:B------:R-:W0:Y:S01]  /*0120*/  @!P1 LDC.64 R2, c[0x0][0x380] ;  /* 0x0000e000ff029b82 */ /* 0x000e220000000a00 */
[----:B------:R-:W-:-:S05]  /*0130*/  @!P1 IMAD R0, R13, UR11, R0 ;  /* 0x0000000b0d009c24 */ /* 0x000fca000f8e0200 */
[----:B------:R-:W-:Y:S02]  /*0140*/  @!P0 IADD3 R15, PT, PT, -R9, 0x2, RZ ;  /* 0x00000002090f8810 */ /* 0x000fe40007ffe1ff */
[----:B------:R-:W1:Y:S03]  /*0150*/  @!P0 LDC.64 R10, c[0x0][0x388] ;  /* 0x0000e200ff0a8b82 */ /* 0x000e660000000a00 */
[----:B------:R-:W-:-:S04]  /*0160*/  @!P0 IMAD R15, R15, UR10, R6 ;  /* 0x0000000a0f0f8c24 */ /* 0x000fc8000f8e0206 */
[----:B------:R-:W-:Y:S01]  /*0170*/  @!P0 IMAD R15, R15, UR11, R4 ;  /* 0x0000000b0f0f8c24 */ /* 0x000fe2000f8e0204 */
[----:B0-----:R-:W-:-:S04]  /*0180*/  @!P1 IADD3 R2, P3, PT, R0, R2, RZ ;  /* 0x0000000200029210 */ /* 0x001fc80007f7e0ff */
[----:B------:R-:W-:Y:S02]  /*0190*/  @!P1 LEA.HI.X.SX32 R3, R0, R3, 0x1, P3 ;  /* 0x0000000300039211 */ /* 0x000fe400018f0eff */
[----:B-1----:R-:W-:-:S03]  /*01a0*/  @!P0 IADD3 R10, P2, PT, R15, R10, RZ ;  /* 0x0000000a0f0a8210 */ /* 0x002fc60007f5e0ff */
[----:B--2---:R0:W2:Y:S01]  /*01b0*/  @!P1 LDG.E.U8 R2, desc[UR8][R2.64] ;  /* 0x0000000802029981 */ /* 0x0040a2000c1e1100 */
[----:B------:R-:W-:-:S05]  /*01c0*/  @!P0 LEA.HI.X.SX32 R11, R15, R11, 0x1, P2 ;  /* 0x0000000b0f0b8211 */ /* 0x000fca00010f0eff */
[----:B------:R-:W3:Y:S01]  /*01d0*/  @!P0 LDG.E.U8 R10, desc[UR8][R10.64] ;  /* 0x000000080a0a8981 */ /* 0x000ee2000c1e1100 */
[----:B------:R-:W1:Y:S01]  /*01e0*/  S2UR UR6, SR_CgaCtaId ;  /* 0x00000000000679c3 */ /* 0x000e620000008800 */
[----:B------:R-:W-:Y:S01]  /*01f0*/  VOTEU.ALL UP0, P1 ;  /* 0x0000000000ff7886 */ /* 0x000fe20000800000 */
[----:B------:R-:W-:-:S04]  /*0200*/  UMOV UR4, 0x400 ;  /* 0x0000040000047882 */ /* 0x000fc80000000000 */
[----:B------:R-:W-:Y:S01]  /*0210*/  @!UP0 UIADD3 UR5, UPT, UPT, UR4, 0xc0, URZ ;  /* 0x000000c004058890 */ /* 0x000fe2000fffe0ff */
[----:B------:R-:W-:-:S04]  /*0220*/  VIMNMX.U32 R6, PT, PT, R7, R24, !PT ;  /* 0x0000001807067248 */ /* 0x000fc80007fe0000 */
[----:B------:R-:W-:Y:S01]  /*0230*/  ISETP.GT.U32.AND P3, PT, R6, 0x4, PT ;  /* 0x000000040600780c */ /* 0x000fe20003f64070 */
[----:B-1----:R-:W-:Y:S02]  /*0240*/  ULEA UR7, UR6, UR4, 0x18 ;  /* 0x0000000406077291 */ /* 0x002fe4000f8ec0ff */
[----:B------:R-:W-:-:S04]  /*0250*/  @!UP0 ULEA UR5, UR6, UR5, 0x18 ;  /* 0x0000000506058291 */ /* 0x000fc8000f8ec0ff */
[----:B------:R-:W-:Y:S02]  /*0260*/  LEA R13, R9, UR7, 0x6 ;  /* 0x00000007090d7c11 */ /* 0x000fe4000f8e30ff */
[----:B------:R-:W-:-:S03]  /*0270*/  @!P1 LEA R4, R24, UR5, 0x2 ;  /* 0x0000000518049c11 */ /* 0x000fc6000f8e10ff */
[----:B------:R-:W-:Y:S02]  /*0280*/  IMAD R0, R24, 0x8, R13 ;  /* 0x0000000818007824 */ /* 0x000fe400078e020d */
[--C-:B0-----:R-:W-:Y:S02]  /*0290*/  @!P1 IMAD.IADD R3, R4, 0x1, R7.reuse ;  /* 0x0000000104039824 */ /* 0x101fe400078e0207 */
[--C-:B------:R-:W-:Y:S01]  /*02a0*/  IMAD.IADD R15, R0, 0x1, R7.reuse ;  /* 0x00000001000f7824 */ /* 0x100fe200078e0207 */
[----:B------:R-:W-:Y:S01]  /*02b0*/  BSSY.RECONVERGENT B0, `(.L_x_0) ;  /* 0x000009b000007945 */ /* 0x000fe20003800200 */
[----:B------:R-:W-:-:S03]  /*02c0*/  LOP3.LUT P2, RZ, R9, R24, R7, 0xfe, !PT ;  /* 0x0000001809ff7212 */ /* 0x000fc6000784fe07 */
[----:B---3--:R0:W-:Y:S04]  /*02d0*/  @!P0 STS.U8 [R15], R10 ;  /* 0x0000000a0f008388 */ /* 0x0081e80000000000 */
[----:B--2---:R0:W-:Y:S01]  /*02e0*/  @!P1 STS.U8 [R3], R2 ;  /* 0x0000000203009388 */ /* 0x0041e20000000000 */
[----:B------:R-:W-:Y:S06]  /*02f0*/  BAR.SYNC.DEFER_BLOCKING 0x0 ;  /* 0x0000000000007b1d */ /* 0x000fec0000010000 */
[----:B------:R-:W-:Y:S05]  /*0300*/  @P3 BRA `(.L_x_1) ;  /* 0x0000000800543947 */ /* 0x000fea0003800000 */
[----:B------:R-:W-:Y:S01]  /*0310*/  LDS.U8 R0, [UR7+0xc0] ;  /* 0x0000c007ff007984 */ /* 0x000fe20008000000 */
[----:B------:R-:W-:-:S03]  /*0320*/  UIADD3 UR5, UPT, UPT, UR4, 0xd0, URZ ;  /* 0x000000d004057890 */ /* 0x000fc6000fffe0ff */
[----:B------:R-:W1:Y:S01]  /*0330*/  LDS.U8 R18, [R15] ;  /* 0x000000000f127984 */ /* 0x000e620000000000 */
[----:B------:R-:W-:-:S03]  /*0340*/  ULEA UR5, UR6, UR5, 0x18 ;  /* 0x0000000506057291 */ /* 0x000fc6000f8ec0ff */
[----:B0-----:R-:W-:Y:S04]  /*0350*/  LDS.U8 R2, [UR7+0xc1] ;  /* 0x0000c107ff027984 */ /* 0x001fe80008000000 */
[----:B------:R-:W0:Y:S04]  /*0360*/  LDS.U8 R6, [R15+0x1] ;  /* 0x000001000f067984 */ /* 0x000e280000000000 */
[----:B------:R-:W-:Y:S04]  /*0370*/  LDS.U8 R8, [UR7+0xc2] ;  /* 0x0000c207ff087984 */ /* 0x000fe80008000000 */
[----:B------:R-:W2:Y:S04]  /*0380*/  LDS.U8 R12, [R15+0x2] ;  /* 0x000002000f0c7984 */ /* 0x000ea80000000000 */
[----:B------:R-:W-:Y:S04]  /*0390*/  LDS.U8 R4, [UR7+0xc3] ;  /* 0x0000c307ff047984 */ /* 0x000fe80008000000 */
[----:B------:R-:W3:Y:S04]  /*03a0*/  LDS.U8 R10, [R15+0x3] ;  /* 0x000003000f0a7984 */ /* 0x000ee80000000000 */
[----:B------:R-:W-:Y:S04]  /*03b0*/  LDS.U8 R14, [UR7+0xc4] ;  /* 0x0000c407ff0e7984 */ /* 0x000fe80008000000 */
[----:B------:R-:W4:Y:S01]  /*03c0*/  LDS.U8 R16, [R15+0x8] ;  /* 0x000008000f107984 */ /* 0x000f220000000000 */
[----:B-1----:R-:W-:-:S02]  /*03d0*/  VIMNMX.U16x2 R3, PT, PT, R0, R18, PT ;  /* 0x0000001200037248 */ /* 0x002fc40003fe0200 */
[----:B------:R-:W-:-:S03]  /*03e0*/  VIMNMX.U16x2 R19, PT, PT, R0, R18, !PT ;  /* 0x0000001200137248 */ /* 0x000fc60007fe0200 */
[----:B------:R-:W-:Y:S01]  /*03f0*/  IMAD.MOV R3, RZ, RZ, -R3 ;  /* 0x000000ffff037224 */ /* 0x000fe200078e0a03 */
[CC--:B0-----:R-:W-:Y:S02]  /*0400*/  VIMNMX.U16x2 R0, PT, PT, R2.reuse, R6.reuse, PT ;  /* 0x0000000602007248 */ /* 0x0c1fe40003fe0200 */
[----:B------:R-:W-:Y:S02]  /*0410*/  VIMNMX.U16x2 R11, PT, PT, R2, R6, !PT ;  /* 0x00000006020b7248 */ /* 0x000fe40007fe0200 */
[----:B------:R-:W-:Y:S01]  /*0420*/  LDS.U8 R2, [UR7+0xc5] ;  /* 0x0000c507ff027984 */ /* 0x000fe20008000000 */
[----:B------:R-:W-:Y:S01]  /*0430*/  IMAD.MOV R18, RZ, RZ, -R0 ;  /* 0x000000ffff127224 */ /* 0x000fe200078e0a00 */
[----:B------:R-:W-:Y:S02]  /*0440*/  PRMT R0, R3, 0x7710, RZ ;  /* 0x0000771003007816 */ /* 0x000fe400000000ff */
[CC--:B--2---:R-:W-:Y:S01]  /*0450*/  VIMNMX.U16x2 R13, PT, PT, R8.reuse, R12.reuse, PT ;  /* 0x0000000c080d7248 */ /* 0x0c4fe20003fe0200 */
[----:B------:R-:W-:Y:S01]  /*0460*/  LDS.U8 R6, [UR7+0xc6] ;  /* 0x0000c607ff067984 */ /* 0x000fe20008000000 */
[----:B------:R-:W-:Y:S01]  /*0470*/  VIMNMX.U16x2 R17, PT, PT, R8, R12, !PT ;  /* 0x0000000c08117248 */ /* 0x000fe20007fe0200 */
[----:B------:R-:W-:Y:S01]  /*0480*/  IMAD.IADD R19, R19, 0x1, R0 ;  /* 0x0000000113137824 */ /* 0x000fe200078e0200 */
[----:B------:R-:W-:Y:S01]  /*0490*/  PRMT R18, R18, 0x7710, RZ ;  /* 0x0000771012127816 */ /* 0x000fe200000000ff */
[----:B------:R-:W0:Y:S01]  /*04a0*/  LDS.U8 R12, [R15+0x9] ;  /* 0x000009000f0c7984 */ /* 0x000e220000000000 */
[----:B------:R-:W-:Y:S01]  /*04b0*/  IMAD.MOV R13, RZ, RZ, -R13 ;  /* 0x000000ffff0d7224 */ /* 0x000fe200078e0a0d */
[----:B------:R-:W-:-:S02]  /*04c0*/  PRMT R20, R17, 0x7610, R20 ;  /* 0x0000761011147816 */ /* 0x000fc40000000014 */
[----:B------:R-:W1:Y:S01]  /*04d0*/  LDS.U8 R8, [R15+0xa] ;  /* 0x00000a000f087984 */ /* 0x000e620000000000 */
[----:B------:R-:W-:Y:S01]  /*04e0*/  IMAD.IADD R17, R11, 0x1, R18 ;  /* 0x000000010b117824 */ /* 0x000fe200078e0212 */
[----:B------:R-:W-:Y:S02]  /*04f0*/  PRMT R3, R13, 0x7710, RZ ;  /* 0x000077100d037816 */ /* 0x000fe400000000ff */
[----:B------:R-:W-:Y:S01]  /*0500*/  LDS.U8 R0, [UR7+0xc7] ;  /* 0x0000c707ff007984 */ /* 0x000fe20008000000 */
[-C--:B---3--:R-:W-:Y:S02]  /*0510*/  VIMNMX.U16x2 R13, PT, PT, R4, R10.reuse, !PT ;  /* 0x0000000a040d7248 */ /* 0x088fe40007fe0200 */
[----:B------:R-:W-:Y:S01]  /*0520*/  IMAD.IADD R20, R20, 0x1, R3 ;  /* 0x0000000114147824 */ /* 0x000fe200078e0203 */
[----:B------:R-:W2:Y:S01]  /*0530*/  LDS.U8 R18, [R15+0xb] ;  /* 0x00000b000f127984 */ /* 0x000ea20000000000 */
[----:B------:R-:W-:Y:S02]  /*0540*/  VIMNMX.U16x2 R3, PT, PT, R4, R10, PT ;  /* 0x0000000a04037248 */ /* 0x000fe40003fe0200 */
[CC--:B----4-:R-:W-:Y:S01]  /*0550*/  VIMNMX.U16x2 R11, PT, PT, R14.reuse, R16.reuse, PT ;  /* 0x000000100e0b7248 */ /* 0x0d0fe20003fe0200 */
[----:B------:R-:W-:Y:S01]  /*0560*/  LDS.U8 R4, [UR7+0xc8] ;  /* 0x0000c807ff047984 */ /* 0x000fe20008000000 */
[----:B------:R-:W-:Y:S01]  /*0570*/  VIMNMX.U16x2 R14, PT, PT, R14, R16, !PT ;  /* 0x000000100e0e7248 */ /* 0x000fe20007fe0200 */
[----:B------:R-:W-:Y:S01]  /*0580*/  IMAD.MOV R3, RZ, RZ, -R3 ;  /* 0x000000ffff037224 */ /* 0x000fe200078e0a03 */
[----:B------:R-:W-:Y:S01]  /*0590*/  LOP3.LUT R16, R17, 0xffff, RZ, 0xc0, !PT ;  /* 0x0000ffff11107812 */ /* 0x000fe200078ec0ff */
[----:B------:R-:W3:Y:S01]  /*05a0*/  LDS.U8 R10, [R15+0x10] ;  /* 0x000010000f0a7984 */ /* 0x000ee20000000000 */
[----:B------:R-:W-:Y:S01]  /*05b0*/  IMAD.MOV R11, RZ, RZ, -R11 ;  /* 0x000000ffff0b7224 */ /* 0x000fe200078e0a0b */
[----:B------:R-:W-:-:S02]  /*05c0*/  LOP3.LUT R17, R20, 0xffff, RZ, 0xc0, !PT ;  /* 0x0000ffff14117812 */ /* 0x000fc400078ec0ff */
[----:B------:R-:W-:Y:S02]  /*05d0*/  LOP3.LUT R19, R19, 0xffff, RZ, 0xc0, !PT ;  /* 0x0000ffff13137812 */ /* 0x000fe400078ec0ff */
[----:B------:R-:W-:Y:S02]  /*05e0*/  PRMT R20, R3, 0x7710, RZ ;  /* 0x0000771003147816 */ /* 0x000fe400000000ff */
[----:B------:R-:W-:Y:S02]  /*05f0*/  PRMT R3, R11, 0x7710, RZ ;  /* 0x000077100b037816 */ /* 0x000fe400000000ff */
[----:B------:R-:W-:Y:S01]  /*0600*/  IADD3 R17, PT, PT, R17, R16, R19 ;  /* 0x0000001011117210 */ /* 0x000fe20007ffe013 */
[----:B------:R-:W-:Y:S01]  /*0610*/  IMAD.IADD R19, R13, 0x1, R20 ;  /* 0x000000010d137824 */ /* 0x000fe200078e0214 */
[----:B------:R-:W-:Y:S01]  /*0620*/  LDS.U8 R16, [R15+0x11] ;  /* 0x000011000f107984 */ /* 0x000fe20000000000 */
[----:B------:R-:W-:-:S03]  /*0630*/  IMAD.IADD R20, R14, 0x1, R3 ;  /* 0x000000010e147824 */ /* 0x000fc600078e0203 */
[----:B------:R-:W-:Y:S02]  /*0640*/  LDS.U8 R14, [R15+0x12] ;  /* 0x000012000f0e7984 */ /* 0x000fe40000000000 */
[----:B------:R-:W-:Y:S02]  /*0650*/  LOP3.LUT R20, R20, 0xffff, RZ, 0xc0, !PT ;  /* 0x0000ffff14147812 */ /* 0x000fe400078ec0ff */
[CC--:B0-----:R-:W-:Y:S02]  /*0660*/  VIMNMX.U16x2 R3, PT, PT, R2.reuse, R12.reuse, PT ;  /* 0x0000000c02037248 */ /* 0x0c1fe40003fe0200 */
[----:B------:R-:W-:Y:S02]  /*0670*/  VIMNMX.U16x2 R11, PT, PT, R2, R12, !PT ;  /* 0x0000000c020b7248 */ /* 0x000fe40007fe0200 */
[----:B------:R-:W0:Y:S01]  /*0680*/  LDS.U8 R2, [UR7+0xc9] ;  /* 0x0000c907ff027984 */ /* 0x000e220008000000 */
[CC--:B-1----:R-:W-:Y:S01]  /*0690*/  VIMNMX.U16x2 R13, PT, PT, R6.reuse, R8.reuse, PT ;  /* 0x00000008060d7248 */ /* 0x0c2fe20003fe0200 */
[----:B------:R-:W-:Y:S01]  /*06a0*/  IMAD.MOV R3, RZ, RZ, -R3 ;  /* 0x000000ffff037224 */ /* 0x000fe200078e0a03 */
[----:B------:R-:W-:Y:S01]  /*06b0*/  VIMNMX.U16x2 R6, PT, PT, R6, R8, !PT ;  /* 0x0000000806067248 */ /* 0x000fe20007fe0200 */
[----:B------:R-:W1:Y:S02]  /*06c0*/  LDS.U8 R12, [UR7+0xca] ;  /* 0x0000ca07ff0c7984 */ /* 0x000e640008000000 */
[----:B------:R-:W-:Y:S01]  /*06d0*/  IMAD.MOV R13, RZ, RZ, -R13 ;  /* 0x000000ffff0d7224 */ /* 0x000fe200078e0a0d */
[----:B------:R-:W-:-:S02]  /*06e0*/  PRMT R8, R6, 0x7610, R8 ;  /* 0x0000761006087816 */ /* 0x000fc40000000008 */
[----:B------:R-:W-:Y:S02]  /*06f0*/  LOP3.LUT R6, R19, 0xffff, RZ, 0xc0, !PT ;  /* 0x0000ffff13067812 */ /* 0x000fe400078ec0ff */
[----:B------:R-:W-:Y:S02]  /*0700*/  PRMT R13, R13, 0x7710, RZ ;  /* 0x000077100d0d7816 */ /* 0x000fe400000000ff */
[----:B------:R-:W-:Y:S02]  /*0710*/  IADD3 R17, PT, PT, R20, R6, R17 ;  /* 0x0000000614117210 */ /* 0x000fe40007ffe011 */
[----:B------:R-:W-:Y:S01]  /*0720*/  PRMT R22, R3, 0x7710, RZ ;  /* 0x0000771003167816 */ /* 0x000fe200000000ff */
[----:B------:R-:W-:Y:S01]  /*0730*/  IMAD.IADD R13, R8, 0x1, R13 ;  /* 0x00000001080d7824 */ /* 0x000fe200078e020d */
[----:B--2---:R-:W-:Y:S02]  /*0740*/  VIMNMX.U16x2 R8, PT, PT, R0, R18, PT ;  /* 0x0000001200087248 */ /* 0x004fe40003fe0200 */
[----:B---3--:R-:W-:Y:S01]  /*0750*/  VIMNMX.U16x2 R6, PT, PT, R4, R10, PT ;  /* 0x0000000a04067248 */ /* 0x008fe20003fe0200 */
[----:B------:R-:W-:Y:S01]  /*0760*/  IMAD.IADD R11, R11, 0x1, R22 ;  /* 0x000000010b0b7824 */ /* 0x000fe200078e0216 */
[----:B------:R-:W-:Y:S01]  /*0770*/  VIMNMX.U16x2 R0, PT, PT, R0, R18, !PT ;  /* 0x0000001200007248 */ /* 0x000fe20007fe0200 */
[----:B------:R-:W-:Y:S01]  /*0780*/  LDS.U8 R22, [UR7+0xcf] ;  /* 0x0000cf07ff167984 */ /* 0x000fe20008000000 */
[----:B------:R-:W-:-:S02]  /*0790*/  VIMNMX.U16x2 R3, PT, PT, R4, R10, !PT ;  /* 0x0000000a04037248 */ /* 0x000fc40007fe0200 */
[----:B------:R-:W-:Y:S01]  /*07a0*/  PRMT R18, R8, 0x7610, R18 ;  /* 0x0000761008127816 */ /* 0x000fe20000000012 */
[----:B------:R-:W-:Y:S01]  /*07b0*/  LDS.U8 R10, [R15+0x18] ;  /* 0x000018000f0a7984 */ /* 0x000fe20000000000 */
[----:B------:R-:W-:Y:S02]  /*07c0*/  PRMT R20, R6, 0x7610, R20 ;  /* 0x0000761006147816 */ /* 0x000fe40000000014 */
[----:B------:R-:W-:Y:S01]  /*07d0*/  PRMT R19, R0, 0x7610, R19 ;  /* 0x0000761000137816 */ /* 0x000fe20000000013 */
[----:B------:R-:W2:Y:S01]  /*07e0*/  LDS.U8 R8, [UR7+0xcc] ;  /* 0x0000cc07ff087984 */ /* 0x000ea20008000000 */
[----:B------:R-:W-:Y:S01]  /*07f0*/  IMAD.MOV R18, RZ, RZ, -R18 ;  /* 0x000000ffff127224 */ /* 0x000fe200078e0a12 */
[----:B------:R-:W-:Y:S01]  /*0800*/  LOP3.LUT R0, R11, 0xffff, RZ, 0xc0, !PT ;  /* 0x0000ffff0b007812 */ /* 0x000fe200078ec0ff */
[----:B------:R-:W-:Y:S01]  /*0810*/  IMAD.MOV R20, RZ, RZ, -R20 ;  /* 0x000000ffff147224 */ /* 0x000fe200078e0a14 */
[----:B------:R-:W-:Y:S01]  /*0820*/  LDS.U8 R4, [UR7+0xcb] ;  /* 0x0000cb07ff047984 */ /* 0x000fe20008000000 */
[----:B------:R-:W-:-:S02]  /*0830*/  LOP3.LUT R13, R13, 0xffff, RZ, 0xc0, !PT ;  /* 0x0000ffff0d0d7812 */ /* 0x000fc400078ec0ff */
[----:B------:R-:W-:Y:S01]  /*0840*/  PRMT R18, R18, 0x7710, RZ ;  /* 0x0000771012127816 */ /* 0x000fe200000000ff */
[----:B------:R-:W3:Y:S01]  /*0850*/  LDS.U8 R6, [R15+0x13] ;  /* 0x000013000f067984 */ /* 0x000ee20000000000 */
[----:B------:R-:W-:Y:S02]  /*0860*/  PRMT R20, R20, 0x7710, RZ ;  /* 0x0000771014147816 */ /* 0x000fe400000000ff */
[----:B------:R-:W-:Y:S01]  /*0870*/  IADD3 R17, PT, PT, R13, R0, R17 ;  /* 0x000000000d117210 */ /* 0x000fe20007ffe011 */
[----:B------:R-:W-:Y:S01]  /*0880*/  IMAD.IADD R19, R19, 0x1, R18 ;  /* 0x0000000113137824 */ /* 0x000fe200078e0212 */
[CC--:B0-----:R-:W-:Y:S01]  /*0890*/  VIMNMX.U16x2 R0, PT, PT, R2.reuse, R16.reuse, PT ;  /* 0x0000001002007248 */ /* 0x0c1fe20003fe0200 */
[----:B------:R-:W-:Y:S01]  /*08a0*/  IMAD.IADD R13, R3, 0x1, R20 ;  /* 0x00000001030d7824 */ /* 0x000fe200078e0214 */
[----:B------:R-:W-:Y:S01]  /*08b0*/  VIMNMX.U16x2 R2, PT, PT, R2, R16, !PT ;  /* 0x0000001002027248 */ /* 0x000fe20007fe0200 */
[----:B------:R-:W-:Y:S01]  /*08c0*/  LDS.U8 R18, [R15+0x1a] ;  /* 0x00001a000f127984 */ /* 0x000fe20000000000 */
[CC--:B-1----:R-:W-:Y:S01]  /*08d0*/  VIMNMX.U16x2 R3, PT, PT, R12.reuse, R14.reuse, PT ;  /* 0x0000000e0c037248 */ /* 0x0c2fe20003fe0200 */
[----:B------:R-:W-:Y:S01]  /*08e0*/  IMAD.MOV R21, RZ, RZ, -R0 ;  /* 0x000000ffff157224 */ /* 0x000fe200078e0a00 */
[----:B------:R-:W-:Y:S01]  /*08f0*/  VIMNMX.U16x2 R11, PT, PT, R12, R14, !PT ;  /* 0x0000000e0c0b7248 */ /* 0x000fe20007fe0200 */
[----:B------:R-:W0:Y:S01]  /*0900*/  LDS.U8 R16, [UR7+0xce] ;  /* 0x0000ce07ff107984 */ /* 0x000e220008000000 */
[----:B------:R-:W-:Y:S01]  /*0910*/  LOP3.LUT R0, R19, 0xffff, RZ, 0xc0, !PT ;  /* 0x0000ffff13007812 */ /* 0x000fe200078ec0ff */
[----:B------:R-:W-:Y:S01]  /*0920*/  IMAD.MOV R28, RZ, RZ, -R3 ;  /* 0x000000ffff1c7224 */ /* 0x000fe200078e0a03 */
[----:B------:R-:W-:Y:S01]  /*0930*/  PRMT R3, R21, 0x7710, RZ ;  /* 0x0000771015037816 */ /* 0x000fe200000000ff */
[----:B------:R-:W-:Y:S01]  /*0940*/  LDS.U8 R12, [UR7+0xcd] ;  /* 0x0000cd07ff0c7984 */ /* 0x000fe20008000000 */
[----:B------:R-:W-:-:S02]  /*0950*/  LOP3.LUT R13, R13, 0xffff, RZ, 0xc0, !PT ;  /* 0x0000ffff0d0d7812 */ /* 0x000fc400078ec0ff */
[----:B------:R-:W-:Y:S01]  /*0960*/  PRMT R28, R28, 0x7710, RZ ;  /* 0x000077101c1c7816 */ /* 0x000fe200000000ff */
[----:B------:R-:W1:Y:S01]  /*0970*/  LDS.U8 R14, [R15+0x19] ;  /* 0x000019000f0e7984 */ /* 0x000e620000000000 */
[----:B------:R-:W-:Y:S01]  /*0980*/  IMAD.IADD R2, R2, 0x1, R3 ;  /* 0x0000000102027824 */ /* 0x000fe200078e0203 */
[----:B------:R-:W-:Y:S02]  /*0990*/  IADD3 R17, PT, PT, R13, R0, R17 ;  /* 0x000000000d117210 */ /* 0x000fe40007ffe011 */
[----:B------:R-:W4:Y:S01]  /*09a0*/  LDS.U8 R20, [R15+0x1b] ;  /* 0x00001b000f147984 */ /* 0x000f220000000000 */
[----:B------:R-:W-:Y:S01]  /*09b0*/  IMAD.IADD R11, R11, 0x1, R28 ;  /* 0x000000010b0b7824 */ /* 0x000fe200078e021c */
[----:B------:R-:W-:-:S04]  /*09c0*/  LOP3.LUT R2, R2, 0xffff, RZ, 0xc0, !PT ;  /* 0x0000ffff02027812 */ /* 0x000fc800078ec0ff */
[----:B------:R-:W-:Y:S02]  /*09d0*/  LOP3.LUT R11, R11, 0xffff, RZ, 0xc0, !PT ;  /* 0x0000ffff0b0b7812 */ /* 0x000fe400078ec0ff */
[----:B--2---:R-:W-:Y:S02]  /*09e0*/  VIMNMX.U16x2 R3, PT, PT, R8, R10, PT ;  /* 0x0000000a08037248 */ /* 0x004fe40003fe0200 */
[----:B------:R-:W-:-:S03]  /*09f0*/  IADD3 R17, PT, PT, R11, R2, R17 ;  /* 0x000000020b117210 */ /* 0x000fc60007ffe011 */
[----:B------:R-:W-:Y:S01]  /*0a00*/  IMAD.MOV R13, RZ, RZ, -R3 ;  /* 0x000000ffff0d7224 */ /* 0x000fe200078e0a03 */
[CC--:B---3--:R-:W-:Y:S02]  /*0a10*/  VIMNMX.U16x2 R0, PT, PT, R4.reuse, R6.reuse, PT ;  /* 0x0000000604007248 */ /* 0x0c8fe40003fe0200 */
[----:B------:R-:W-:Y:S02]  /*0a20*/  VIMNMX.U16x2 R4, PT, PT, R4, R6, !PT ;  /* 0x0000000604047248 */ /* 0x000fe40007fe0200 */
[----:B------:R-:W-:Y:S01]  /*0a30*/  VIMNMX.U16x2 R6, PT, PT, R8, R10, !PT ;  /* 0x0000000a08067248 */ /* 0x000fe20007fe0200 */
[----:B------:R-:W-:Y:S01]  /*0a40*/  IMAD.MOV R0, RZ, RZ, -R0 ;  /* 0x000000ffff007224 */ /* 0x000fe200078e0a00 */
[----:B------:R-:W-:Y:S01]  /*0a50*/  PRMT R13, R13, 0x7710, RZ ;  /* 0x000077100d0d7816 */ /* 0x000fe200000000ff */
[----:B------:R-:W-:-:S03]  /*0a60*/  IMAD.U32 R8, RZ, RZ, UR5 ;  /* 0x00000005ff087e24 */ /* 0x000fc6000f8e00ff */
[----:B------:R-:W-:Y:S01]  /*0a70*/  PRMT R3, R0, 0x7710, RZ ;  /* 0x0000771000037816 */ /* 0x000fe200000000ff */
[----:B------:R-:W-:Y:S01]  /*0a80*/  IMAD.IADD R2, R6, 0x1, R13 ;  /* 0x0000000106027824 */ /* 0x000fe200078e020d */
[CC--:B0-----:R-:W-:Y:S01]  /*0a90*/  VIMNMX.U16x2 R6, PT, PT, R16.reuse, R18.reuse, PT ;  /* 0x0000001210067248 */ /* 0x0c1fe20003fe0200 */
[----:B------:R-:W-:Y:S01]  /*0aa0*/  IMAD R9, R9, 0x64, R8 ;  /* 0x0000006409097824 */ /* 0x000fe200078e0208 */
[----:B------:R-:W-:Y:S01]  /*0ab0*/  VIMNMX.U16x2 R8, PT, PT, R16, R18, !PT ;  /* 0x0000001210087248 */ /* 0x000fe20007fe0200 */
[----:B------:R-:W-:Y:S01]  /*0ac0*/  IMAD.IADD R0, R4, 0x1, R3 ;  /* 0x0000000104007824 */ /* 0x000fe200078e0203 */
[----:B------:R-:W-:Y:S01]  /*0ad0*/  LOP3.LUT R2, R2, 0xffff, RZ, 0xc0, !PT ;  /* 0x0000ffff02027812 */ /* 0x000fe200078ec0ff */
[----:B------:R-:W-:Y:S02]  /*0ae0*/  IMAD.MOV R6, RZ, RZ, -R6 ;  /* 0x000000ffff067224 */ /* 0x000fe400078e0a06 */
[----:B------:R-:W-:Y:S01]  /*0af0*/  IMAD R24, R24, 0x14, R9 ;  /* 0x0000001418187824 */ /* 0x000fe200078e0209 */
[----:B-1----:R-:W-:-:S02]  /*0b00*/  VIMNMX.U16x2 R3, PT, PT, R12, R14, PT ;  /* 0x0000000e0c037248 */ /* 0x002fc40003fe0200 */
[----:B------:R-:W-:Y:S01]  /*0b10*/  PRMT R13, R6, 0x7710, RZ ;  /* 0x00007710060d7816 */ /* 0x000fe200000000ff */
[----:B------:R-:W-:Y:S01]  /*0b20*/  IMAD R24, R7, 0x4, R24 ;  /* 0x0000000407187824 */ /* 0x000fe200078e0218 */
[CC--:B----4-:R-:W-:Y:S01]  /*0b30*/  VIMNMX.U16x2 R10, PT, PT, R22.reuse, R20.reuse, PT ;  /* 0x00000014160a7248 */ /* 0x0d0fe20003fe0200 */
[----:B------:R-:W-:Y:S01]  /*0b40*/  IMAD.MOV R11, RZ, RZ, -R3 ;  /* 0x000000ffff0b7224 */ /* 0x000fe200078e0a03 */
[----:B------:R-:W-:Y:S01]  /*0b50*/  VIMNMX.U16x2 R20, PT, PT, R22, R20, !PT ;  /* 0x0000001416147248 */ /* 0x000fe20007fe0200 */
[----:B------:R-:W-:Y:S01]  /*0b60*/  IMAD.IADD R8, R8, 0x1, R13 ;  /* 0x0000000108087824 */ /* 0x000fe200078e020d */
[----:B------:R-:W-:Y:S01]  /*0b70*/  VIMNMX.U16x2 R4, PT, PT, R12, R14, !PT ;  /* 0x0000000e0c047248 */ /* 0x000fe20007fe0200 */
[----:B------:R-:W-:Y:S01]  /*0b80*/  IMAD.MOV R10, RZ, RZ, -R10 ;  /* 0x000000ffff0a7224 */ /* 0x000fe200078e0a0a */
[----:B------:R-:W-:Y:S02]  /*0b90*/  PRMT R11, R11, 0x7710, RZ ;  /* 0x000077100b0b7816 */ /* 0x000fe400000000ff */
[----:B------:R-:W-:-:S02]  /*0ba0*/  PRMT R3, R20, 0x7610, R3 ;  /* 0x0000761014037816 */ /* 0x000fc40000000003 */
[----:B------:R-:W-:Y:S02]  /*0bb0*/  LOP3.LUT R0, R0, 0xffff, RZ, 0xc0, !PT ;  /* 0x0000ffff00007812 */ /* 0x000fe400078ec0ff */
[----:B------:R-:W-:Y:S02]  /*0bc0*/  PRMT R6, R10, 0x7710, RZ ;  /* 0x000077100a067816 */ /* 0x000fe400000000ff */
[----:B------:R-:W-:Y:S02]  /*0bd0*/  IADD3 R4, PT, PT, R4, R11, RZ ;  /* 0x0000000b04047210 */ /* 0x000fe40007ffe0ff */
[----:B------:R-:W-:Y:S01]  /*0be0*/  IADD3 R0, PT, PT, R2, R0, R17 ;  /* 0x0000000002007210 */ /* 0x000fe20007ffe011 */
[----:B------:R-:W-:Y:S01]  /*0bf0*/  IMAD.IADD R2, R3, 0x1, R6 ;  /* 0x0000000103027824 */ /* 0x000fe200078e0206 */
[----:B------:R-:W-:Y:S02]  /*0c00*/  LOP3.LUT R3, R4, 0xffff, RZ, 0xc0, !PT ;  /* 0x0000ffff04037812 */ /* 0x000fe400078ec0ff */
[----:B------:R-:W-:-:S02]  /*0c10*/  LOP3.LUT R8, R8, 0xffff, RZ, 0xc0, !PT ;  /* 0x0000ffff08087812 */ /* 0x000fc400078ec0ff */
[----:B------:R-:W-:Y:S02]  /*0c20*/  LOP3.LUT R9, R2, 0xffff, RZ, 0xc0, !PT ;  /* 0x0000ffff02097812 */ /* 0x000fe400078ec0ff */
[----:B------:R-:W-:-:S05]  /*0c30*/  IADD3 R0, PT, PT, R8, R3, R0 ;  /* 0x0000000308007210 */ /* 0x000fca0007ffe000 */
[----:B------:R-:W-:-:S05]  /*0c40*/  IMAD.IADD R9, R0, 0x1, R9 ;  /* 0x0000000100097824 */ /* 0x000fca00078e0209 */
[----:B------:R1:W-:Y:S02]  /*0c50*/  STS [R24], R9 ;  /* 0x0000000918007388 */ /* 0x0003e40000000800 */
.L_x_1:
[----:B------:R-:W-:Y:S05]  /*0c60*/  BSYNC.RECONVERGENT B0 ;  /* 0x0000000000007941 */ /* 0x000fea0003800200 */
.L_x_0:
[----:B------:R-:W-:Y:S06]  /*0c70*/  BAR.SYNC.DEFER_BLOCKING 0x0 ;  /* 0x0000000000007b1d */ /* 0x000fec0000010000 */
[----:B------:R-:W-:Y:S05]  /*0c80*/  @P2 EXIT ;  /* 0x000000000000294d */ /* 0x000fea0003800000 */
[----:B------:R-:W-:Y:S01]  /*0c90*/  USHF.R.S32.HI UR5, URZ, 0x1f, UR11 ;  /* 0x0000001fff057899 */ /* 0x000fe2000801140b */
[----:B------:R-:W0:Y:S01]  /*0ca0*/  LDC.64 R6, c[0x0][0x390] ;  /* 0x0000e400ff067b82 */ /* 0x000e220000000a00 */
[----:B------:R-:W-:Y:S01]  /*0cb0*/  UIADD3 UR4, UPT, UPT, UR4, 0xd0, URZ ;  /* 0x000000d004047890 */ /* 0x000fe2000fffe0ff */
[----:B------:R-:W-:Y:S01]  /*0cc0*/  IMAD.MOV.U32 R0, RZ, RZ, 0x1000 ;  /* 0x00001000ff007424 */ /* 0x000fe200078e00ff */
[----:B------:R-:W-:Y:S01]  /*0cd0*/  ULEA.HI UR5, UR5, UR11, URZ, 0x2 ;  /* 0x0000000b05057291 */ /* 0x000fe2000f8f10ff */
[----:B------:R-:W-:Y:S01]  /*0ce0*/  IMAD.MOV.U32 R8, RZ, RZ, -0x3 ;  /* 0xfffffffdff087424 */ /* 0x000fe200078e00ff */
[----:B------:R-:W-:Y:S02]  /*0cf0*/  ULEA UR4, UR6, UR4, 0x18 ;  /* 0x0000000406047291 */ /* 0x000fe4000f8ec0ff */
[----:B------:R-:W-:-:S06]  /*0d00*/  USHF.R.S32.HI UR5, URZ, 0x2, UR5 ;  /* 0x00000002ff057899 */ /* 0x000fcc0008011405 */
[----:B------:R-:W-:-:S04]  /*0d10*/  IMAD R5, R5, UR5, R26 ;  /* 0x0000000505057c24 */ /* 0x000fc8000f8e021a */
[----:B------:R-:W-:-:S04]  /*0d20*/  IMAD R5, R5, 0x3, RZ ;  /* 0x0000000305057824 */ /* 0x000fc800078e02ff */
[C---:B-1----:R-:W-:Y:S02]  /*0d30*/  VIADD R9, R5.reuse, 0x1 ;  /* 0x0000000105097836 */ /* 0x042fe40000000000 */
[C---:B------:R-:W-:Y:S02]  /*0d40*/  VIADD R11, R5.reuse, 0x2 ;  /* 0x00000002050b7836 */ /* 0x040fe40000000000 */
[----:B0-----:R-:W-:-:S04]  /*0d50*/  IMAD.WIDE.U32 R2, R5, 0x4, R6 ;  /* 0x0000000405027825 */ /* 0x001fc800078e0006 */
[--C-:B------:R-:W-:Y:S01]  /*0d60*/  IMAD.WIDE.U32 R4, R9, 0x4, R6.reuse ;  /* 0x0000000409047825 */ /* 0x100fe200078e0006 */
[----:B------:R0:W-:Y:S03]  /*0d70*/  STG.E desc[UR8][R2.64], RZ ;  /* 0x000000ff02007986 */ /* 0x0001e6000c101908 */
[----:B------:R-:W-:Y:S01]  /*0d80*/  IMAD.WIDE.U32 R6, R11, 0x4, R6 ;  /* 0x000000040b067825 */ /* 0x000fe200078e0006 */
[----:B------:R0:W-:Y:S03]  /*0d90*/  STG.E desc[UR8][R4.64], RZ ;  /* 0x000000ff04007986 */ /* 0x0001e6000c101908 */
[----:B------:R-:W-:Y:S02]  /*0da0*/  IMAD.MOV.U32 R11, RZ, RZ, 0x1 ;  /* 0x00000001ff0b7424 */ /* 0x000fe400078e00ff */
[----:B------:R-:W-:-:S03]  /*0db0*/  IMAD.MOV.U32 R9, RZ, RZ, 0x30 ;  /* 0x00000030ff097424 */ /* 0x000fc600078e00ff */
[----:B------:R0:W-:Y:S04]  /*0dc0*/  STG.E desc[UR8][R6.64], R11 ;  /* 0x0000000b06007986 */ /* 0x0001e8000c101908 */
.L_x_2:
[----:B0--3--:R0:W1:Y:S01]  /*0dd0*/  LDS R11, [R9+UR4+-0x30] ;  /* 0xffffd004090b7984 */ /* 0x0090620008000800 */
[----:B------:R-:W-:-:S05]  /*0de0*/  VIADD R10, R9, UR4 ;  /* 0x00000004090a7c36 */ /* 0x000fca0008000000 */
[----:B------:R-:W2:Y:S01]  /*0df0*/  LDS R13, [R10+-0x2c] ;  /* 0xffffd4000a0d7984 */ /* 0x000ea20000000800 */
[----:B0-----:R-:W-:-:S03]  /*0e00*/  VIADD R9, R9, 0x64 ;  /* 0x0000006409097836 */ /* 0x001fc60000000000 */
[----:B------:R-:W0:Y:S04]  /*0e10*/  LDS R15, [R10+-0x28] ;  /* 0xffffd8000a0f7984 */ /* 0x000e280000000800 */
[----:B------:R-:W3:Y:S04]  /*0e20*/  LDS R17, [R10+-0x24] ;  /* 0xffffdc000a117984 */ /* 0x000ee80000000800 */
[----:B------:R-:W-:Y:S04]  /*0e30*/  LDS R19, [R10+-0x10] ;  /* 0xfffff0000a137984 */ /* 0x000fe80000000800 */
[----:B------:R-:W-:Y:S04]  /*0e40*/  LDS R21, [R10+-0xc] ;  /* 0xfffff4000a157984 */ /* 0x000fe80000000800 */
[----:B------:R-:W-:Y:S01]  /*0e50*/  LDS R23, [R10+-0x8] ;  /* 0xfffff8000a177984 */ /* 0x000fe20000000800 */
[----:B-1----:R-:W-:-:S13]  /*0e60*/  ISETP.GT.AND P5, PT, R0, R11, PT ;  /* 0x0000000b0000720c */ /* 0x002fda0003fa4270 */
[----:B------:R-:W-:Y:S02]  /*0e70*/  @P5 IMAD.MOV.U32 R0, RZ, RZ, R11 ;  /* 0x000000ffff005224 */ /* 0x000fe400078e000b */
[----:B------:R-:W1:Y:S03]  /*0e80*/  LDS R11, [R10+-0x20] ;  /* 0xffffe0000a0b7984 */ /* 0x000e660000000800 */
[----:B--2---:R-:W-:-:S13]  /*0e90*/  ISETP.GT.AND P6, PT, R0, R13, PT ;  /* 0x0000000d0000720c */ /* 0x004fda0003fc4270 */
[----:B------:R-:W-:Y:S02]  /*0ea0*/  @P6 IMAD.MOV.U32 R0, RZ, RZ, R13 ;  /* 0x000000ffff006224 */ /* 0x000fe400078e000d */
[----:B------:R-:W2:Y:S01]  /*0eb0*/  LDS R13, [R10+-0x1c] ;  /* 0xffffe4000a0d7984 */ /* 0x000ea20000000800 */
[----:B------:R-:W-:Y:S02]  /*0ec0*/  @P6 IMAD.MOV.U32 R25, RZ, RZ, -0x2 ;  /* 0xfffffffeff196424 */ /* 0x000fe400078e00ff */
[----:B0-----:R-:W-:-:S13]  /*0ed0*/  ISETP.GT.AND P0, PT, R0, R15, PT ;  /* 0x0000000f0000720c */ /* 0x001fda0003f04270 */
[----:B------:R-:W-:Y:S02]  /*0ee0*/  @P0 IMAD.MOV.U32 R0, RZ, RZ, R15 ;  /* 0x000000ffff000224 */ /* 0x000fe400078e000f */
[----:B------:R-:W0:Y:S03]  /*0ef0*/  LDS R15, [R10+-0x18] ;  /* 0xffffe8000a0f7984 */ /* 0x000e260000000800 */
[----:B---3--:R-:W-:-:S13]  /*0f00*/  ISETP.GT.AND P1, PT, R0, R17, PT ;  /* 0x000000110000720c */ /* 0x008fda0003f24270 */
[----:B------:R-:W-:Y:S01]  /*0f10*/  @P1 IMAD.MOV.U32 R0, RZ, RZ, R17 ;  /* 0x000000ffff001224 */ /* 0x000fe200078e0011 */
[----:B------:R-:W-:Y:S01]  /*0f20*/  @P1 MOV R27, 0x1 ;  /* 0x00000001001b1802 */ /* 0x000fe20000000f00 */
[----:B------:R-:W3:Y:S03]  /*0f30*/  LDS R17, [R10+-0x14] ;  /* 0xffffec000a117984 */ /* 0x000ee60000000800 */
[----:B-1----:R-:W-:-:S13]  /*0f40*/  ISETP.GT.AND P2, PT, R0, R11, PT ;  /* 0x0000000b0000720c */ /* 0x002fda0003f44270 */
[----:B------:R-:W-:Y:S02]  /*0f50*/  @P2 IMAD.MOV.U32 R0, RZ, RZ, R11 ;  /* 0x000000ffff002224 */ /* 0x000fe400078e000b */
[----:B------:R-:W-:Y:S02]  /*0f60*/  VIADD R11, R8, 0x4 ;  /* 0x00000004080b7836 */ /* 0x000fe40000000000 */
[----:B------:R-:W-:Y:S01]  /*0f70*/  @P2 IMAD.MOV.U32 R29, RZ, RZ, -0x2 ;  /* 0xfffffffeff1d2424 */ /* 0x000fe200078e00ff */
[----:B--2---:R-:W-:Y:S01]  /*0f80*/  ISETP.GT.AND P3, PT, R0, R13, PT ;  /* 0x0000000d0000720c */ /* 0x004fe20003f64270 */
[----:B------:R-:W-:-:S12]  /*0f90*/  VIADD R8, R8, 0x1 ;  /* 0x0000000108087836 */ /* 0x000fd80000000000 */
[----:B------:R-:W-:Y:S02]  /*0fa0*/  @P3 IMAD.MOV.U32 R0, RZ, RZ, R13 ;  /* 0x000000ffff003224 */ /* 0x000fe400078e000d */
[----:B------:R-:W-:-:S03]  /*0fb0*/  @P5 IMAD.MOV.U32 R13, RZ, RZ, -0x2 ;  /* 0xfffffffeff0d5424 */ /* 0x000fc600078e00ff */
[----:B0-----:R-:W-:Y:S02]  /*0fc0*/  ISETP.GT.AND P4, PT, R0, R15, PT ;  /* 0x0000000f0000720c */ /* 0x001fe40003f84270 */
[----:B------:R-:W-:Y:S04]  /*0fd0*/  @P5 STG.E desc[UR8][R2.64], R13 ;  /* 0x0000000d02005986 */ /* 0x000fe8000c101908 */
[----:B------:R0:W-:Y:S04]  /*0fe0*/  @P5 STG.E desc[UR8][R4.64], R13 ;  /* 0x0000000d04005986 */ /* 0x0001e8000c101908 */
[----:B------:R-:W-:Y:S03]  /*0ff0*/  @P5 STG.E desc[UR8][R6.64], R11 ;  /* 0x0000000b06005986 */ /* 0x000fe6000c101908 */
[----:B------:R-:W-:-:S02]  /*1000*/  @P4 IMAD.MOV.U32 R0, RZ, RZ, R15 ;  /* 0x000000ffff004224 */ /* 0x000fc400078e000f */
[----:B------:R-:W-:-:S03]  /*1010*/  @P6 IMAD.MOV.U32 R15, RZ, RZ, -0x1 ;  /* 0xffffffffff0f6424 */ /* 0x000fc600078e00ff */
[----:B---3--:R-:W-:Y:S01]  /*1020*/  ISETP.GT.AND P5, PT, R0, R17, PT ;  /* 0x000000110000720c */ /* 0x008fe20003fa4270 */
[----:B0-----:R-:W-:Y:S01]  /*1030*/  @P0 IMAD.MOV.U32 R13, RZ, RZ, -0x2 ;  /* 0xfffffffeff0d0424 */ /* 0x001fe200078e00ff */
[----:B------:R-:W-:Y:S04]  /*1040*/  @P6 STG.E desc[UR8][R2.64], R15 ;  /* 0x0000000f02006986 */ /* 0x000fe8000c101908 */
[----:B------:R0:W-:Y:S04]  /*1050*/  @P6 STG.E desc[UR8][R4.64], R25 ;  /* 0x0000001904006986 */ /* 0x0001e8000c101908 */
[----:B------:R-:W-:Y:S03]  /*1060*/  @P6 STG.E desc[UR8][R6.64], R11 ;  /* 0x0000000b06006986 */ /* 0x000fe6000c101908 */
[----:B------:R-:W-:Y:S01]  /*1070*/  @P5 IMAD.MOV.U32 R0, RZ, RZ, R17 ;  /* 0x000000ffff005224 */ /* 0x000fe200078e0011 */
[----:B------:R-:W-:Y:S04]  /*1080*/  @P0 STG.E desc[UR8][R2.64], RZ ;  /* 0x000000ff02000986 */ /* 0x000fe8000c101908 */
[----:B------:R-:W-:Y:S01]  /*1090*/  ISETP.GT.AND P6, PT, R0, R19, PT ;  /* 0x000000130000720c */ /* 0x000fe20003fc4270 */
[----:B------:R-:W1:Y:S01]  /*10a0*/  LDS R17, [R10+-0x4] ;  /* 0xfffffc000a117984 */ /* 0x000e620000000800 */
[----:B0-----:R-:W-:-:S03]  /*10b0*/  @P1 IMAD.MOV.U32 R25, RZ, RZ, -0x2 ;  /* 0xfffffffeff191424 */ /* 0x001fc600078e00ff */
[----:B------:R0:W-:Y:S04]  /*10c0*/  @P0 STG.E desc[UR8][R4.64], R13 ;  /* 0x0000000d04000986 */ /* 0x0001e8000c101908 */
[----:B------:R-:W-:Y:S04]  /*10d0*/  @P0 STG.E desc[UR8][R6.64], R11 ;  /* 0x0000000b06000986 */ /* 0x000fe8000c101908 */
[----:B------:R-:W-:Y:S01]  /*10e0*/  @P6 IMAD.MOV.U32 R0, RZ, RZ, R19 ;  /* 0x000000ffff006224 */ /* 0x000fe200078e0013 */
[----:B------:R-:W2:Y:S01]  /*10f0*/  LDS R15, [R10] ;  /* 0x000000000a0f7984 */ /* 0x000ea20000000800 */
[----:B0-----:R-:W-:-:S03]  /*1100*/  @P2 IMAD.MOV.U32 R13, RZ, RZ, 0x2 ;  /* 0x00000002ff0d2424 */ /* 0x001fc600078e00ff */
[----:B------:R-:W-:Y:S01]  /*1110*/  ISETP.GT.AND P0, PT, R0, R21, PT ;  /* 0x000000150000720c */ /* 0x000fe20003f04270 */
[----:B------:R0:W-:Y:S04]  /*1120*/  @P1 STG.E desc[UR8][R2.64], R27 ;  /* 0x0000001b02001986 */ /* 0x0001e8000c101908 */
[----:B------:R3:W-:Y:S04]  /*1130*/  @P1 STG.E desc[UR8][R4.64], R25 ;  /* 0x0000001904001986 */ /* 0x0007e8000c101908 */
[----:B------:R-:W-:Y:S04]  /*1140*/  @P1 STG.E desc[UR8][R6.64], R11 ;  /* 0x0000000b06001986 */ /* 0x000fe8000c101908 */
[----:B------:R-:W-:Y:S01]  /*1150*/  @P0 IMAD.MOV.U32 R0, RZ, RZ, R21 ;  /* 0x000000ffff000224 */ /* 0x000fe200078e0015 */
[----:B------:R-:W4:Y:S01]  /*1160*/  LDS R19, [R10+0x4] ;  /* 0x000004000a137984 */ /* 0x000f220000000800 */
[----:B0-----:R-:W-:-:S02]  /*1170*/  @P6 IMAD.MOV.U32 R27, RZ, RZ, -0x1 ;  /* 0xffffffffff1b6424 */ /* 0x001fc400078e00ff */
[----:B---3--:R-:W-:Y:S01]  /*1180*/  @P3 IMAD.MOV.U32 R25, RZ, RZ, -0x1 ;  /* 0xffffffffff193424 */ /* 0x008fe200078e00ff */
[----:B------:R-:W-:Y:S01]  /*1190*/  ISETP.GT.AND P1, PT, R0, R23, PT ;  /* 0x000000170000720c */ /* 0x000fe20003f24270 */
[----:B------:R-:W-:Y:S04]  /*11a0*/  @P2 STG.E desc[UR8][R2.64], R13 ;  /* 0x0000000d02002986 */ /* 0x000fe8000c101908 */
[----:B------:R-:W-:Y:S04]  /*11b0*/  @P2 STG.E desc[UR8][R4.64], R29 ;  /* 0x0000001d04002986 */ /* 0x000fe8000c101908 */
[----:B------:R-:W-:Y:S04]  /*11c0*/  @P2 STG.E desc[UR8][R6.64], R11 ;  /* 0x0000000b06002986 */ /* 0x000fe8000c101908 */
[----:B------:R-:W-:Y:S01]  /*11d0*/  @P1 IMAD.MOV.U32 R0, RZ, RZ, R23 ;  /* 0x000000ffff001224 */ /* 0x000fe200078e0017 */
[----:B------:R-:W0:Y:S01]  /*11e0*/  LDS R21, [R10+0x8] ;  /* 0x000008000a157984 */ /* 0x000e220000000800 */
[----:B------:R-:W-:-:S03]  /*11f0*/  @P3 IMAD.MOV.U32 R23, RZ, RZ, -0x2 ;  /* 0xfffffffeff173424 */ /* 0x000fc600078e00ff */
[----:B-1----:R-:W-:Y:S01]  /*1200*/  ISETP.GT.AND P2, PT, R0, R17, PT ;  /* 0x000000110000720c */ /* 0x002fe20003f44270 */
[----:B------:R-:W1:Y:S04]  /*1210*/  LDS R13, [R10+0xc] ;  /* 0x00000c000a0d7984 */ /* 0x000e680000000800 */
[----:B------:R3:W-:Y:S04]  /*1220*/  @P3 STG.E desc[UR8][R2.64], R23 ;  /* 0x0000001702003986 */ /* 0x0007e8000c101908 */
[----:B------:R5:W-:Y:S04]  /*1230*/  @P3 STG.E desc[UR8][R4.64], R25 ;  /* 0x0000001904003986 */ /* 0x000be8000c101908 */
[----:B------:R-:W-:Y:S01]  /*1240*/  @P2 IMAD.MOV.U32 R0, RZ, RZ, R17 ;  /* 0x000000ffff002224 */ /* 0x000fe200078e0011 */
[----:B------:R-:W-:Y:S01]  /*1250*/  @P3 STG.E desc[UR8][R6.64], R11 ;  /* 0x0000000b06003986 */ /* 0x000fe2000c101908 */
[----:B------:R-:W-:-:S02]  /*1260*/  @P4 IMAD.MOV.U32 R17, RZ, RZ, -0x1 ;  /* 0xffffffffff114424 */ /* 0x000fc400078e00ff */
[----:B---3--:R-:W-:Y:S01]  /*1270*/  @P5 IMAD.MOV.U32 R23, RZ, RZ, -0x1 ;  /* 0xffffffffff175424 */ /* 0x008fe200078e00ff */
[----:B--2---:R-:W-:Y:S02]  /*1280*/  ISETP.GT.AND P3, PT, R0, R15, PT ;  /* 0x0000000f0000720c */ /* 0x004fe40003f64270 */
[----:B------:R-:W-:Y:S01]  /*1290*/  @P4 STG.E desc[UR8][R2.64], R17 ;  /* 0x0000001102004986 */ /* 0x000fe2000c101908 */
[----:B-----5:R-:W-:-:S03]  /*12a0*/  @P6 IMAD.MOV.U32 R25, RZ, RZ, 0x1 ;  /* 0x00000001ff196424 */ /* 0x020fc600078e00ff */
[----:B------:R-:W-:Y:S04]  /*12b0*/  @P4 STG.E desc[UR8][R4.64], R17 ;  /* 0x0000001104004986 */ /* 0x000fe8000c101908 */
[----:B------:R-:W-:Y:S03]  /*12c0*/  @P4 STG.E desc[UR8][R6.64], R11 ;  /* 0x0000000b06004986 */ /* 0x000fe6000c101908 */
[----:B------:R-:W-:Y:S01]  /*12d0*/  @P3 IMAD.MOV.U32 R0, RZ, RZ, R15 ;  /* 0x000000ffff003224 */ /* 0x000fe200078e000f */
[----:B------:R-:W-:Y:S04]  /*12e0*/  @P5 STG.E desc[UR8][R2.64], RZ ;  /* 0x000000ff02005986 */ /* 0x000fe8000c101908 */
[----:B----4-:R-:W-:Y:S01]  /*12f0*/  ISETP.GT.AND P4, PT, R0, R19, PT ;  /* 0x000000130000720c */ /* 0x010fe20003f84270 */
[----:B------:R-:W2:Y:S04]  /*1300*/  LDS R15, [R10+0x10] ;  /* 0x000010000a0f7984 */ /* 0x000ea80000000800 */
[----:B------:R3:W-:Y:S04]  /*1310*/  @P5 STG.E desc[UR8][R4.64], R23 ;  /* 0x0000001704005986 */ /* 0x0007e8000c101908 */
[----:B------:R-:W-:Y:S04]  /*1320*/  @P5 STG.E desc[UR8][R6.64], R11 ;  /* 0x0000000b06005986 */ /* 0x000fe8000c101908 */
[----:B------:R-:W-:Y:S01]  /*1330*/  @P4 IMAD.MOV.U32 R0, RZ, RZ, R19 ;  /* 0x000000ffff004224 */ /* 0x000fe200078e0013 */
[----:B------:R-:W4:Y:S01]  /*1340*/  LDS R17, [R10+0x14] ;  /* 0x000014000a117984 */ /* 0x000f220000000800 */
[----:B---3--:R-:W-:-:S03]  /*1350*/  @P0 IMAD.MOV.U32 R23, RZ, RZ, -0x1 ;  /* 0xffffffffff170424 */ /* 0x008fc600078e00ff */
[----:B0-----:R-:W-:Y:S01]  /*1360*/  ISETP.GT.AND P5, PT, R0, R21, PT ;  /* 0x000000150000720c */ /* 0x001fe20003fa4270 */
[----:B------:R0:W-:Y:S04]  /*1370*/  @P6 STG.E desc[UR8][R2.64], R25 ;  /* 0x0000001902006986 */ /* 0x0001e8000c101908 */
[----:B------:R-:W-:Y:S04]  /*1380*/  @P6 STG.E desc[UR8][R4.64], R27 ;  /* 0x0000001b04006986 */ /* 0x000fe8000c101908 */
[----:B------:R-:W-:Y:S04]  /*1390*/  @P6 STG.E desc[UR8][R6.64], R11 ;  /* 0x0000000b06006986 */ /* 0x000fe8000c101908 */
[----:B------:R-:W-:Y:S01]  /*13a0*/  @P5 IMAD.MOV.U32 R0, RZ, RZ, R21 ;  /* 0x000000ffff005224 */ /* 0x000fe200078e0015 */
[----:B------:R-:W3:Y:S01]  /*13b0*/  LDS R19, [R10+0x18] ;  /* 0x000018000a137984 */ /* 0x000ee20000000800 */
[----:B------:R-:W-:-:S02]  /*13c0*/  @P0 IMAD.MOV.U32 R21, RZ, RZ, 0x2 ;  /* 0x00000002ff150424 */ /* 0x000fc400078e00ff */
[----:B0-----:R-:W-:Y:S01]  /*13d0*/  @P1 IMAD.MOV.U32 R25, RZ, RZ, -0x2 ;  /* 0xfffffffeff191424 */ /* 0x001fe200078e00ff */
[----:B-1----:R-:W-:Y:S02]  /*13e0*/  ISETP.GT.AND P6, PT, R0, R13, PT ;  /* 0x0000000d0000720c */ /* 0x002fe40003fc4270 */
[----:B------:R0:W-:Y:S04]  /*13f0*/  @P0 STG.E desc[UR8][R2.64], R21 ;  /* 0x0000001502000986 */ /* 0x0001e8000c101908 */
[----:B------:R1:W-:Y:S04]  /*1400*/  @P0 STG.E desc[UR8][R4.64], R23 ;  /* 0x0000001704000986 */ /* 0x0003e8000c101908 */
[----:B------:R-:W-:Y:S03]  /*1410*/  @P0 STG.E desc[UR8][R6.64], R11 ;  /* 0x0000000b06000986 */ /* 0x000fe6000c101908 */
[----:B------:R-:W-:Y:S01]  /*1420*/  @P6 IMAD.MOV.U32 R0, RZ, RZ, R13 ;  /* 0x000000ffff006224 */ /* 0x000fe200078e000d */
[----:B------:R5:W-:Y:S01]  /*1430*/  @P1 STG.E desc[UR8][R2.64], R25 ;  /* 0x0000001902001986 */ /* 0x000be2000c101908 */
[----:B0-----:R-:W-:-:S03]  /*1440*/  @P2 IMAD.MOV.U32 R21, RZ, RZ, -0x1 ;  /* 0xffffffffff152424 */ /* 0x001fc600078e00ff */
[----:B--2---:R-:W-:Y:S01]  /*1450*/  ISETP.GT.AND P0, PT, R0, R15, PT ;  /* 0x0000000f0000720c */ /* 0x004fe20003f04270 */
[----:B------:R-:W0:Y:S01]  /*1460*/  LDS R13, [R10+0x1c] ;  /* 0x00001c000a0d7984 */ /* 0x000e220000000800 */
[----:B-1----:R-:W-:-:S03]  /*1470*/  @P4 IMAD.MOV.U32 R23, RZ, RZ, 0x1 ;  /* 0x00000001ff174424 */ /* 0x002fc600078e00ff */
[----:B------:R-:W-:Y:S01]  /*1480*/  @P1 STG.E desc[UR8][R4.64], RZ ;  /* 0x000000ff04001986 */ /* 0x000fe2000c101908 */
[----:B-----5:R-:W-:-:S03]  /*1490*/  @P5 MOV R25, 0x2 ;  /* 0x0000000200195802 */ /* 0x020fc60000000f00 */
[----:B------:R-:W-:Y:S04]  /*14a0*/  @P1 STG.E desc[UR8][R6.64], R11 ;  /* 0x0000000b06001986 */ /* 0x000fe8000c101908 */
[----:B------:R-:W-:Y:S01]  /*14b0*/  @P0 IMAD.MOV.U32 R0, RZ, RZ, R15 ;  /* 0x000000ffff000224 */ /* 0x000fe200078e000f */
[----:B------:R-:W-:Y:S04]  /*14c0*/  @P2 STG.E desc[UR8][R2.64], R21 ;  /* 0x0000001502002986 */ /* 0x000fe8000c101908 */
[----:B----4-:R-:W-:Y:S01]  /*14d0*/  ISETP.GT.AND P1, PT, R0, R17, PT ;  /* 0x000000110000720c */ /* 0x010fe20003f24270 */
[----:B------:R-:W1:Y:S04]  /*14e0*/  LDS R15, [R10+0x20] ;  /* 0x000020000a0f7984 */ /* 0x000e680000000800 */
[----:B------:R-:W-:Y:S04]  /*14f0*/  @P2 STG.E desc[UR8][R4.64], RZ ;  /* 0x000000ff04002986 */ /* 0x000fe8000c101908 */
[----:B------:R-:W-:Y:S04]  /*1500*/  @P2 STG.E desc[UR8][R6.64], R11 ;  /* 0x0000000b06002986 */ /* 0x000fe8000c101908 */
[----:B------:R-:W-:Y:S01]  /*1510*/  @P1 IMAD.MOV.U32 R0, RZ, RZ, R17 ;  /* 0x000000ffff001224 */ /* 0x000fe200078e0011 */
[----:B------:R-:W-:Y:S04]  /*1520*/  @P3 STG.E desc[UR8][R2.64], RZ ;  /* 0x000000ff02003986 */ /* 0x000fe8000c101908 */
[----:B---3--:R-:W-:Y:S01]  /*1530*/  ISETP.GT.AND P2, PT, R0, R19, PT ;  /* 0x000000130000720c */ /* 0x008fe20003f44270 */
[----:B------:R-:W2:Y:S04]  /*1540*/  LDS R17, [R10+0x24] ;  /* 0x000024000a117984 */ /* 0x000ea80000000800 */
[----:B------:R-:W-:Y:S04]  /*1550*/  @P3 STG.E desc[UR8][R4.64], RZ ;  /* 0x000000ff04003986 */ /* 0x000fe8000c101908 */
[----:B------:R-:W-:Y:S04]  /*1560*/  @P3 STG.E desc[UR8][R6.64], R11 ;  /* 0x0000000b06003986 */ /* 0x000fe8000c101908 */
[----:B------:R-:W-:Y:S01]  /*1570*/  @P2 IMAD.MOV.U32 R0, RZ, RZ, R19 ;  /* 0x000000ffff002224 */ /* 0x000fe200078e0013 */
[----:B------:R3:W-:Y:S04]  /*1580*/  @P4 STG.E desc[UR8][R2.64], R23 ;  /* 0x0000001702004986 */ /* 0x0007e8000c101908 */
[----:B0-----:R-:W-:Y:S01]  /*1590*/  ISETP.GT.AND P3, PT, R0, R13, PT ;  /* 0x0000000d0000720c */ /* 0x001fe20003f64270 */
[----:B------:R-:W0:Y:S04]  /*15a0*/  LDS R19, [R10+0x28] ;  /* 0x000028000a137984 */ /* 0x000e280000000800 */
[----:B------:R-:W-:Y:S01]  /*15b0*/  @P4 STG.E desc[UR8][R4.64], RZ ;  /* 0x000000ff04004986 */ /* 0x000fe2000c101908 */
[----:B---3--:R-:W-:-:S03]  /*15c0*/  @P6 IMAD.MOV.U32 R23, RZ, RZ, 0x1 ;  /* 0x00000001ff176424 */ /* 0x008fc600078e00ff */
[----:B------:R-:W-:Y:S04]  /*15d0*/  @P4 STG.E desc[UR8][R6.64], R11 ;  /* 0x0000000b06004986 */ /* 0x000fe8000c101908 */
[----:B------:R-:W-:Y:S01]  /*15e0*/  @P3 IMAD.MOV.U32 R0, RZ, RZ, R13 ;  /* 0x000000ffff003224 */ /* 0x000fe200078e000d */
[----:B------:R-:W3:Y:S01]  /*15f0*/  LDS R21, [R10+0x2c] ;  /* 0x00002c000a157984 */ /* 0x000ee20000000800 */
[----:B------:R-:W-:-:S03]  /*1600*/  @P3 IMAD.MOV.U32 R27, RZ, RZ, 0x1 ;  /* 0x00000001ff1b3424 */ /* 0x000fc600078e00ff */
[----:B-1----:R-:W-:Y:S01]  /*1610*/  ISETP.GT.AND P4, PT, R0, R15, PT ;  /* 0x0000000f0000720c */ /* 0x002fe20003f84270 */
[----:B------:R1:W-:Y:S04]  /*1620*/  @P5 STG.E desc[UR8][R2.64], R25 ;  /* 0x0000001902005986 */ /* 0x0003e8000c101908 */
[----:B------:R-:W-:Y:S04]  /*1630*/  @P5 STG.E desc[UR8][R4.64], RZ ;  /* 0x000000ff04005986 */ /* 0x000fe8000c101908 */
[----:B------:R-:W-:Y:S04]  /*1640*/  @P5 STG.E desc[UR8][R6.64], R11 ;  /* 0x0000000b06005986 */ /* 0x000fe8000c101908 */
[----:B------:R-:W-:Y:S01]  /*1650*/  @P4 IMAD.MOV.U32 R0, RZ, RZ, R15 ;  /* 0x000000ffff004224 */ /* 0x000fe200078e000f */
[----:B------:R-:W4:Y:S01]  /*1660*/  LDS R13, [R10+0x30] ;  /* 0x000030000a0d7984 */ /* 0x000f220000000800 */
[----:B------:R-:W-:-:S02]  /*1670*/  @P6 IMAD.MOV.U32 R15, RZ, RZ, -0x2 ;  /* 0xfffffffeff0f6424 */ /* 0x000fc400078e00ff */
[----:B-1----:R-:W-:Y:S01]  /*1680*/  @P0 IMAD.MOV.U32 R25, RZ, RZ, 0x1 ;  /* 0x00000001ff190424 */ /* 0x002fe200078e00ff */
[----:B--2---:R-:W-:Y:S02]  /*1690*/  ISETP.GT.AND P5, PT, R0, R17, PT ;  /* 0x000000110000720c */ /* 0x004fe40003fa4270 */
[----:B------:R1:W-:Y:S04]  /*16a0*/  @P6 STG.E desc[UR8][R2.64], R15 ;  /* 0x0000000f02006986 */ /* 0x0003e8000c101908 */
[----:B------:R2:W-:Y:S04]  /*16b0*/  @P6 STG.E desc[UR8][R4.64], R23 ;  /* 0x0000001704006986 */ /* 0x0005e8000c101908 */
[----:B------:R-:W-:Y:S03]  /*16c0*/  @P6 STG.E desc[UR8][R6.64], R11 ;  /* 0x0000000b06006986 */ /* 0x000fe6000c101908 */
[----:B------:R-:W-:-:S02]  /*16d0*/  @P5 IMAD.MOV.U32 R0, RZ, RZ, R17 ;  /* 0x000000ffff005224 */ /* 0x000fc400078e0011 */
[----:B------:R-:W-:Y:S02]  /*16e0*/  @P0 IMAD.MOV.U32 R17, RZ, RZ, -0x1 ;  /* 0xffffffffff110424 */ /* 0x000fe400078e00ff */
[----:B-1----:R-:W-:Y:S01]  /*16f0*/  @P2 IMAD.MOV.U32 R15, RZ, RZ, 0x1 ;  /* 0x00000001ff0f2424 */ /* 0x002fe200078e00ff */
[----:B0-----:R-:W-:Y:S01]  /*1700*/  ISETP.GT.AND P6, PT, R0, R19, PT ;  /* 0x000000130000720c */ /* 0x001fe20003fc4270 */
[----:B--2---:R-:W-:Y:S01]  /*1710*/  @P3 IMAD.MOV.U32 R23, RZ, RZ, 0x2 ;  /* 0x00000002ff173424 */ /* 0x004fe200078e00ff */
[----:B------:R0:W-:Y:S04]  /*1720*/  @P0 STG.E desc[UR8][R2.64], R17 ;  /* 0x0000001102000986 */ /* 0x0001e8000c101908 */
[----:B------:R-:W-:Y:S04]  /*1730*/  @P0 STG.E desc[UR8][R4.64], R25 ;  /* 0x0000001904000986 */ /* 0x000fe8000c101908 */
[----:B------:R-:W-:Y:S03]  /*1740*/  @P0 STG.E desc[UR8][R6.64], R11 ;  /* 0x0000000b06000986 */ /* 0x000fe6000c101908 */
[----:B------:R-:W-:Y:S01]  /*1750*/  @P6 IMAD.MOV.U32 R0, RZ, RZ, R19 ;  /* 0x000000ffff006224 */ /* 0x000fe200078e0013 */
[----:B------:R-:W-:Y:S01]  /*1760*/  @P1 STG.E desc[UR8][R2.64], RZ ;  /* 0x000000ff02001986 */ /* 0x000fe2000c101908 */
[----:B------:R-:W-:-:S02]  /*1770*/  @P1 IMAD.MOV.U32 R19, RZ, RZ, 0x1 ;  /* 0x00000001ff131424 */ /* 0x000fc400078e00ff */
[----:B0-----:R-:W-:Y:S01]  /*1780*/  @P4 IMAD.MOV.U32 R17, RZ, RZ, -0x2 ;  /* 0xfffffffeff114424 */ /* 0x001fe200078e00ff */
[----:B---3--:R-:W-:Y:S02]  /*1790*/  ISETP.GT.AND P0, PT, R0, R21, PT ;  /* 0x000000150000720c */ /* 0x008fe40003f04270 */
[----:B------:R0:W-:Y:S04]  /*17a0*/  @P1 STG.E desc[UR8][R4.64], R19 ;  /* 0x0000001304001986 */ /* 0x0001e8000c101908 */
[----:B------:R-:W-:Y:S04]  /*17b0*/  @P1 STG.E desc[UR8][R6.64], R11 ;  /* 0x0000000b06001986 */ /* 0x000fe8000c101908 */
[----:B------:R-:W-:Y:S03]  /*17c0*/  @P2 STG.E desc[UR8][R2.64], R15 ;  /* 0x0000000f02002986 */ /* 0x000fe6000c101908 */
[----:B------:R-:W-:Y:S01]  /*17d0*/  @P0 IMAD.MOV.U32 R0, RZ, RZ, R21 ;  /* 0x000000ffff000224 */ /* 0x000fe200078e0015 */
[----:B------:R1:W-:Y:S01]  /*17e0*/  @P2 STG.E desc[UR8][R4.64], R15 ;  /* 0x0000000f04002986 */ /* 0x0003e2000c101908 */
[----:B0-----:R-:W-:-:S02]  /*17f0*/  @P4 IMAD.MOV.U32 R19, RZ, RZ, 0x2 ;  /* 0x00000002ff134424 */ /* 0x001fc400078e00ff */
[----:B------:R-:W-:Y:S01]  /*1800*/  @P5 IMAD.MOV.U32 R21, RZ, RZ, -0x1 ;  /* 0xffffffffff155424 */ /* 0x000fe200078e00ff */
[----:B----4-:R-:W-:Y:S01]  /*1810*/  ISETP.GT.AND P1, PT, R0, R13, PT ;  /* 0x0000000d0000720c */ /* 0x010fe20003f24270 */
[----:B------:R-:W-:Y:S01]  /*1820*/  @P2 STG.E desc[UR8][R6.64], R11 ;  /* 0x0000000b06002986 */ /* 0x000fe2000c101908 */
[----:B------:R-:W-:-:S03]  /*1830*/  @P0 IMAD.MOV.U32 R25, RZ, RZ, 0x1 ;  /* 0x00000001ff190424 */ /* 0x000fc600078e00ff */
[----:B------:R0:W-:Y:S01]  /*1840*/  @P3 STG.E desc[UR8][R2.64], R23 ;  /* 0x0000001702003986 */ /* 0x0001e2000c101908 */
[----:B-1----:R-:W-:-:S03]  /*1850*/  @P5 IMAD.MOV.U32 R15, RZ, RZ, 0x2 ;  /* 0x00000002ff0f5424 */ /* 0x002fc600078e00ff */
[----:B------:R1:W-:Y:S04]  /*1860*/  @P3 STG.E desc[UR8][R4.64], R27 ;  /* 0x0000001b04003986 */ /* 0x0003e8000c101908 */
[----:B------:R-:W-:Y:S01]  /*1870*/  @P3 STG.E desc[UR8][R6.64], R11 ;  /* 0x0000000b06003986 */ /* 0x000fe2000c101908 */
[----:B------:R-:W-:-:S03]  /*1880*/  @P1 IMAD.MOV.U32 R0, RZ, RZ, R13 ;  /* 0x000000ffff001224 */ /* 0x000fc600078e000d */
[----:B------:R2:W-:Y:S01]  /*1890*/  @P4 STG.E desc[UR8][R2.64], R17 ;  /* 0x0000001102004986 */ /* 0x0005e2000c101908 */
[----:B0-----:R-:W-:-:S03]  /*18a0*/  @P6 IMAD.MOV.U32 R23, RZ, RZ, 0x2 ;  /* 0x00000002ff176424 */ /* 0x001fc600078e00ff */
[----:B------:R3:W-:Y:S01]  /*18b0*/  @P4 STG.E desc[UR8][R4.64], R19 ;  /* 0x0000001304004986 */ /* 0x0007e2000c101908 */
[----:B-1----:R-:W-:-:S03]  /*18c0*/  @P0 IMAD.MOV.U32 R27, RZ, RZ, 0x2 ;  /* 0x00000002ff1b0424 */ /* 0x002fc600078e00ff */
[----:B------:R3:W-:Y:S04]  /*18d0*/  @P4 STG.E desc[UR8][R6.64], R11 ;  /* 0x0000000b06004986 */ /* 0x0007e8000c101908 */
[----:B------:R3:W-:Y:S01]  /*18e0*/  @P5 STG.E desc[UR8][R2.64], R21 ;  /* 0x0000001502005986 */ /* 0x0007e2000c101908 */
[----:B--2---:R-:W-:-:S03]  /*18f0*/  @P1 IMAD.MOV.U32 R17, RZ, RZ, 0x2 ;  /* 0x00000002ff111424 */ /* 0x004fc600078e00ff */
[----:B------:R3:W-:Y:S04]  /*1900*/  @P5 STG.E desc[UR8][R4.64], R15 ;  /* 0x0000000f04005986 */ /* 0x0007e8000c101908 */
[----:B------:R3:W-:Y:S04]  /*1910*/  @P5 STG.E desc[UR8][R6.64], R11 ;  /* 0x0000000b06005986 */ /* 0x0007e8000c101908 */
[----:B------:R3:W-:Y:S04]  /*1920*/  @P6 STG.E desc[UR8][R2.64], RZ ;  /* 0x000000ff02006986 */ /* 0x0007e8000c101908 */
[----:B------:R3:W-:Y:S04]  /*1930*/  @P6 STG.E desc[UR8][R4.64], R23 ;  /* 0x0000001704006986 */ /* 0x0007e8000c101908 */
[----:B------:R3:W-:Y:S04]  /*1940*/  @P6 STG.E desc[UR8][R6.64], R11 ;  /* 0x0000000b06006986 */ /* 0x0007e8000c101908 */
[----:B------:R3:W-:Y:S04]  /*1950*/  @P0 STG.E desc[UR8][R2.64], R25 ;  /* 0x0000001902000986 */ /* 0x0007e8000c101908 */
[----:B------:R3:W-:Y:S04]  /*1960*/  @P0 STG.E desc[UR8][R4.64], R27 ;  /* 0x0000001b04000986 */ /* 0x0007e8000c101908 */
[----:B------:R3:W-:Y:S01]  /*1970*/  @P0 STG.E desc[UR8][R6.64], R11 ;  /* 0x0000000b06000986 */ /* 0x0007e2000c101908 */
[----:B------:R-:W-:-:S03]  /*1980*/  ISETP.NE.AND P0, PT, R9, 0x15c, PT ;  /* 0x0000015c0900780c */ /* 0x000fc60003f05270 */
[----:B------:R3:W-:Y:S04]  /*1990*/  @P1 STG.E desc[UR8][R2.64], R17 ;  /* 0x0000001102001986 */ /* 0x0007e8000c101908 */
[----:B------:R3:W-:Y:S04]  /*19a0*/  @P1 STG.E desc[UR8][R4.64], R17 ;  /* 0x0000001104001986 */ /* 0x0007e8000c101908 */
[----:B------:R3:W-:Y:S02]  /*19b0*/  @P1 STG.E desc[UR8][R6.64], R11 ;  /* 0x0000000b06001986 */ /* 0x0007e4000c101908 */
[----:B------:R-:W-:Y:S05]  /*19c0*/  @P0 BRA `(.L_x_2) ;  /* 0xfffffff400000947 */ /* 0x000fea000383ffff */
[----:B------:R-:W-:Y:S05]  /*19d0*/  EXIT ;  /* 0x000000000000794d */ /* 0x000fea0003800000 */
.L_x_3:
[----:B------:R-:W-:-:S00]  /*19e0*/  BRA `(.L_x_3) ;  /* 0xfffffffc00fc7947 */ /* 0x000fc0000383ffff */
[----:B------:R-:W-:-:S00]  /*19f0*/  NOP ;  /* 0x0000000000007918 */ /* 0x000fc00000000000 */
        /* <DEDUP_REMOVED lines=8> */
.L_x_4:


//--------------------- .nv.shared._Z23d_generate_mv_one_framePhS_Piii --------------------------
	.section	.nv.shared._Z23d_generate_mv_one_framePhS_Piii,"aw",@nobits
	.sectionflags	@""
	.align	4
.nv.shared._Z23d_generate_mv_one_framePhS_Piii:
	.zero		1532


//--------------------- .nv.shared.reserved.0     --------------------------
	.section	.nv.shared.reserved.0,"aw",@nobits
	.weak		__nv_reservedSMEM_offset_0_alias
	.size		__nv_reservedSMEM_offset_0_alias, 0, 64
	.other		__nv_reservedSMEM_offset_0_alias,@"STO_CUDA_RESERVED_SHARED STV_DEFAULT"
__nv_reservedSMEM_offset_0_alias:
	.zero		0
	.zero		64


//--------------------- .nv.constant0._Z23d_generate_mv_one_framePhS_Piii --------------------------
	.section	.nv.constant0._Z23d_generate_mv_one_framePhS_Piii,"a",@progbits
	.sectionflags	@""
	.align	4
.nv.constant0._Z23d_generate_mv_one_framePhS_Piii:
	.zero		928


//--------------------- SYMBOLS --------------------------

	.type		.nv.reservedSmem.offset0,@object
	.size		.nv.reservedSmem.offset0,0x4
	.type		.nv.reservedSmem.cap,@object
	.size		.nv.reservedSmem.cap,0x4
